//
// Generated by NVIDIA NVVM Compiler
//
// Compiler Build ID: CL-36424714
// Cuda compilation tools, release 13.0, V13.0.88
// Based on NVVM 20.0.0
//

.version 9.0
.target sm_100
.address_size 64

	// .globl	_ZN8pygpukit3ops2nn31pope_init_sinusoidal_f32_kernelEPfiif
.global .align 4 .b8 __cudart_i2opi_f[24] = {65, 144, 67, 60, 153, 149, 98, 219, 192, 221, 52, 245, 209, 87, 39, 252, 41, 21, 68, 78, 110, 131, 249, 162};

.visible .entry _ZN8pygpukit3ops2nn31pope_init_sinusoidal_f32_kernelEPfiif(
	.param .u64 .ptr .align 1 _ZN8pygpukit3ops2nn31pope_init_sinusoidal_f32_kernelEPfiif_param_0,
	.param .u32 _ZN8pygpukit3ops2nn31pope_init_sinusoidal_f32_kernelEPfiif_param_1,
	.param .u32 _ZN8pygpukit3ops2nn31pope_init_sinusoidal_f32_kernelEPfiif_param_2,
	.param .f32 _ZN8pygpukit3ops2nn31pope_init_sinusoidal_f32_kernelEPfiif_param_3
)
{
	.local .align 4 .b8 	__local_depot0[28];
	.reg .b64 	%SP;
	.reg .b64 	%SPL;
	.reg .pred 	%p<40>;
	.reg .b32 	%r<107>;
	.reg .b32 	%f<135>;
	.reg .b64 	%rd<45>;
	.reg .b64 	%fd<5>;

	mov.u64 	%SPL, __local_depot0;
	ld.param.u64 	%rd17, [_ZN8pygpukit3ops2nn31pope_init_sinusoidal_f32_kernelEPfiif_param_0];
	ld.param.u32 	%r32, [_ZN8pygpukit3ops2nn31pope_init_sinusoidal_f32_kernelEPfiif_param_1];
	ld.param.u32 	%r31, [_ZN8pygpukit3ops2nn31pope_init_sinusoidal_f32_kernelEPfiif_param_2];
	ld.param.f32 	%f21, [_ZN8pygpukit3ops2nn31pope_init_sinusoidal_f32_kernelEPfiif_param_3];
	cvta.to.global.u64 	%rd1, %rd17;
	add.u64 	%rd2, %SPL, 0;
	mov.u32 	%r33, %ctaid.x;
	mov.u32 	%r34, %ntid.x;
	mov.u32 	%r35, %tid.x;
	mad.lo.s32 	%r1, %r33, %r34, %r35;
	mul.lo.s32 	%r36, %r31, %r32;
	setp.ge.s32 	%p1, %r1, %r36;
	mov.f32 	%f132, 0f3F800000;
	@%p1 bra 	$L__BB0_28;
	rem.s32 	%r2, %r1, %r31;
	shr.u32 	%r37, %r2, 31;
	add.s32 	%r38, %r2, %r37;
	and.b32  	%r39, %r38, -2;
	cvt.rn.f32.s32 	%f23, %r39;
	cvt.rn.f32.s32 	%f24, %r31;
	div.rn.f32 	%f25, %f23, %f24;
	mul.f32 	%f26, %f25, 0f3F000000;
	cvt.rzi.f32.f32 	%f27, %f26;
	add.f32 	%f28, %f27, %f27;
	sub.f32 	%f29, %f25, %f28;
	abs.f32 	%f2, %f29;
	abs.f32 	%f3, %f21;
	setp.lt.f32 	%p2, %f3, 0f00800000;
	mul.f32 	%f30, %f3, 0f4B800000;
	selp.f32 	%f31, %f30, %f3, %p2;
	selp.f32 	%f32, 0fC1C00000, 0f00000000, %p2;
	mov.b32 	%r40, %f31;
	add.s32 	%r41, %r40, -1060439283;
	and.b32  	%r42, %r41, -8388608;
	sub.s32 	%r43, %r40, %r42;
	mov.b32 	%f33, %r43;
	cvt.rn.f32.s32 	%f34, %r42;
	fma.rn.f32 	%f35, %f34, 0f34000000, %f32;
	add.f32 	%f36, %f33, 0fBF800000;
	add.f32 	%f37, %f33, 0f3F800000;
	rcp.approx.ftz.f32 	%f38, %f37;
	add.f32 	%f39, %f36, %f36;
	mul.f32 	%f40, %f39, %f38;
	mul.f32 	%f41, %f40, %f40;
	sub.f32 	%f42, %f36, %f40;
	add.f32 	%f43, %f42, %f42;
	neg.f32 	%f44, %f40;
	fma.rn.f32 	%f45, %f44, %f36, %f43;
	mul.rn.f32 	%f46, %f38, %f45;
	fma.rn.f32 	%f47, %f41, 0f3A2C32E4, 0f3B52E7DB;
	fma.rn.f32 	%f48, %f47, %f41, 0f3C93BB73;
	fma.rn.f32 	%f49, %f48, %f41, 0f3DF6384F;
	mul.rn.f32 	%f50, %f49, %f41;
	fma.rn.f32 	%f51, %f40, 0f3FB8AA3B, %f35;
	sub.f32 	%f52, %f35, %f51;
	fma.rn.f32 	%f53, %f40, 0f3FB8AA3B, %f52;
	fma.rn.f32 	%f54, %f46, 0f3FB8AA3B, %f53;
	fma.rn.f32 	%f55, %f40, 0f32A55E34, %f54;
	mul.f32 	%f56, %f50, 0f40400000;
	fma.rn.f32 	%f57, %f56, %f46, %f55;
	fma.rn.f32 	%f58, %f50, %f40, %f57;
	add.rn.f32 	%f59, %f51, %f58;
	neg.f32 	%f60, %f51;
	add.rn.f32 	%f61, %f59, %f60;
	neg.f32 	%f62, %f61;
	add.rn.f32 	%f63, %f58, %f62;
	mul.rn.f32 	%f64, %f59, %f25;
	neg.f32 	%f65, %f64;
	fma.rn.f32 	%f66, %f59, %f25, %f65;
	fma.rn.f32 	%f67, %f63, %f25, %f66;
	cvt.rni.f32.f32 	%f68, %f64;
	sub.f32 	%f69, %f64, %f68;
	add.f32 	%f70, %f69, %f67;
	fma.rn.f32 	%f71, %f70, 0f391FCB8E, 0f3AAF85ED;
	fma.rn.f32 	%f72, %f71, %f70, 0f3C1D9856;
	fma.rn.f32 	%f73, %f72, %f70, 0f3D6357BB;
	fma.rn.f32 	%f74, %f73, %f70, 0f3E75FDEC;
	fma.rn.f32 	%f75, %f74, %f70, 0f3F317218;
	fma.rn.f32 	%f76, %f75, %f70, 0f3F800000;
	cvt.rzi.s32.f32 	%r44, %f68;
	setp.gt.f32 	%p3, %f68, 0f00000000;
	selp.b32 	%r45, 0, -2097152000, %p3;
	add.s32 	%r46, %r45, 2130706432;
	mov.b32 	%f77, %r46;
	mul.f32 	%f78, %f76, %f77;
	shl.b32 	%r47, %r44, 23;
	sub.s32 	%r48, %r47, %r45;
	mov.b32 	%f79, %r48;
	mul.f32 	%f80, %f78, %f79;
	abs.f32 	%f81, %f64;
	setp.gt.f32 	%p4, %f81, 0f43180000;
	setp.lt.f32 	%p5, %f64, 0f00000000;
	selp.f32 	%f82, 0f00000000, 0f7F800000, %p5;
	selp.f32 	%f4, %f82, %f80, %p4;
	setp.eq.f32 	%p6, %f21, 0f3F800000;
	setp.eq.f32 	%p7, %f25, 0f00000000;
	or.pred  	%p8, %p6, %p7;
	@%p8 bra 	$L__BB0_9;
	setp.num.f32 	%p9, %f3, %f3;
	abs.f32 	%f83, %f25;
	setp.num.f32 	%p10, %f83, %f83;
	and.pred  	%p11, %p9, %p10;
	@%p11 bra 	$L__BB0_4;
	add.rn.f32 	%f132, %f21, %f25;
	bra.uni 	$L__BB0_9;
$L__BB0_4:
	setp.neu.f32 	%p12, %f21, 0f00000000;
	setp.neu.f32 	%p13, %f3, 0f7F800000;
	and.pred  	%p14, %p12, %p13;
	@%p14 bra 	$L__BB0_6;
	setp.neu.f32 	%p21, %f2, 0f3F800000;
	add.f32 	%f88, %f21, %f21;
	mov.b32 	%r49, %f88;
	setp.lt.f32 	%p22, %f25, 0f00000000;
	xor.b32  	%r50, %r49, 2139095040;
	selp.b32 	%r51, %r50, %r49, %p22;
	and.b32  	%r52, %r51, 2147483647;
	selp.b32 	%r53, %r52, %r51, %p21;
	mov.b32 	%f132, %r53;
	bra.uni 	$L__BB0_9;
$L__BB0_6:
	setp.eq.f32 	%p15, %f21, 0fBF800000;
	setp.eq.f32 	%p16, %f83, 0f7F800000;
	and.pred  	%p17, %p15, %p16;
	@%p17 bra 	$L__BB0_9;
	setp.geu.f32 	%p18, %f21, 0f00000000;
	mov.f32 	%f132, %f4;
	@%p18 bra 	$L__BB0_9;
	setp.neu.f32 	%p19, %f2, 0f3F800000;
	neg.f32 	%f85, %f4;
	selp.f32 	%f86, %f4, %f85, %p19;
	cvt.rmi.f32.f32 	%f87, %f25;
	setp.neu.f32 	%p20, %f25, %f87;
	selp.f32 	%f132, 0f7FFFFFFF, %f86, %p20;
$L__BB0_9:
	rcp.rn.f32 	%f89, %f132;
	div.s32 	%r54, %r1, %r31;
	cvt.rn.f32.s32 	%f90, %r54;
	mul.f32 	%f10, %f89, %f90;
	and.b32  	%r55, %r2, 1;
	setp.eq.b32 	%p23, %r55, 1;
	@%p23 bra 	$L__BB0_19;
	mul.f32 	%f111, %f10, 0f3F22F983;
	cvt.rni.s32.f32 	%r102, %f111;
	cvt.rn.f32.s32 	%f112, %r102;
	fma.rn.f32 	%f113, %f112, 0fBFC90FDA, %f10;
	fma.rn.f32 	%f114, %f112, 0fB3A22168, %f113;
	fma.rn.f32 	%f133, %f112, 0fA7C234C5, %f114;
	abs.f32 	%f12, %f10;
	setp.ltu.f32 	%p32, %f12, 0f47CE4780;
	@%p32 bra 	$L__BB0_18;
	setp.neu.f32 	%p33, %f12, 0f7F800000;
	@%p33 bra 	$L__BB0_13;
	mov.f32 	%f117, 0f00000000;
	mul.rn.f32 	%f133, %f10, %f117;
	mov.b32 	%r102, 0;
	bra.uni 	$L__BB0_18;
$L__BB0_13:
	mov.b32 	%r4, %f10;
	shl.b32 	%r79, %r4, 8;
	or.b32  	%r5, %r79, -2147483648;
	mov.b64 	%rd41, 0;
	mov.b32 	%r99, 0;
	mov.u64 	%rd39, __cudart_i2opi_f;
	mov.u64 	%rd40, %rd2;
$L__BB0_14:
	.pragma "nounroll";
	ld.global.nc.u32 	%r80, [%rd39];
	mad.wide.u32 	%rd31, %r80, %r5, %rd41;
	shr.u64 	%rd41, %rd31, 32;
	st.local.u32 	[%rd40], %rd31;
	add.s32 	%r99, %r99, 1;
	add.s64 	%rd40, %rd40, 4;
	add.s64 	%rd39, %rd39, 4;
	setp.ne.s32 	%p34, %r99, 6;
	@%p34 bra 	$L__BB0_14;
	shr.u32 	%r81, %r4, 23;
	st.local.u32 	[%rd2+24], %rd41;
	and.b32  	%r8, %r81, 31;
	and.b32  	%r82, %r81, 224;
	add.s32 	%r83, %r82, -128;
	shr.u32 	%r84, %r83, 5;
	mul.wide.u32 	%rd32, %r84, 4;
	sub.s64 	%rd9, %rd2, %rd32;
	ld.local.u32 	%r100, [%rd9+24];
	ld.local.u32 	%r101, [%rd9+20];
	setp.eq.s32 	%p35, %r8, 0;
	@%p35 bra 	$L__BB0_17;
	shf.l.wrap.b32 	%r100, %r101, %r100, %r8;
	ld.local.u32 	%r85, [%rd9+16];
	shf.l.wrap.b32 	%r101, %r85, %r101, %r8;
$L__BB0_17:
	shr.u32 	%r86, %r100, 30;
	shf.l.wrap.b32 	%r87, %r101, %r100, 2;
	shl.b32 	%r88, %r101, 2;
	shr.u32 	%r89, %r87, 31;
	add.s32 	%r90, %r89, %r86;
	neg.s32 	%r91, %r90;
	setp.lt.s32 	%p36, %r4, 0;
	selp.b32 	%r102, %r91, %r90, %p36;
	xor.b32  	%r92, %r87, %r4;
	shr.s32 	%r93, %r87, 31;
	xor.b32  	%r94, %r93, %r87;
	xor.b32  	%r95, %r93, %r88;
	cvt.u64.u32 	%rd33, %r94;
	shl.b64 	%rd34, %rd33, 32;
	cvt.u64.u32 	%rd35, %r95;
	or.b64  	%rd36, %rd34, %rd35;
	cvt.rn.f64.s64 	%fd3, %rd36;
	mul.f64 	%fd4, %fd3, 0d3BF921FB54442D19;
	cvt.rn.f32.f64 	%f115, %fd4;
	neg.f32 	%f116, %f115;
	setp.lt.s32 	%p37, %r92, 0;
	selp.f32 	%f133, %f116, %f115, %p37;
$L__BB0_18:
	mul.rn.f32 	%f118, %f133, %f133;
	and.b32  	%r97, %r102, 1;
	setp.eq.b32 	%p38, %r97, 1;
	selp.f32 	%f119, 0f3F800000, %f133, %p38;
	fma.rn.f32 	%f120, %f118, %f119, 0f00000000;
	fma.rn.f32 	%f121, %f118, 0f37CBAC00, 0fBAB607ED;
	selp.f32 	%f122, %f121, 0fB94D4153, %p38;
	selp.f32 	%f123, 0f3D2AAABB, 0f3C0885E4, %p38;
	fma.rn.f32 	%f124, %f122, %f118, %f123;
	selp.f32 	%f125, 0fBEFFFFFF, 0fBE2AAAA8, %p38;
	fma.rn.f32 	%f126, %f124, %f118, %f125;
	fma.rn.f32 	%f127, %f126, %f120, %f119;
	and.b32  	%r98, %r102, 2;
	setp.eq.s32 	%p39, %r98, 0;
	mov.f32 	%f128, 0f00000000;
	sub.f32 	%f129, %f128, %f127;
	selp.f32 	%f130, %f127, %f129, %p39;
	mul.wide.s32 	%rd37, %r1, 4;
	add.s64 	%rd38, %rd1, %rd37;
	st.global.f32 	[%rd38], %f130;
	bra.uni 	$L__BB0_28;
$L__BB0_19:
	mul.f32 	%f91, %f10, 0f3F22F983;
	cvt.rni.s32.f32 	%r106, %f91;
	cvt.rn.f32.s32 	%f92, %r106;
	fma.rn.f32 	%f93, %f92, 0fBFC90FDA, %f10;
	fma.rn.f32 	%f94, %f92, 0fB3A22168, %f93;
	fma.rn.f32 	%f134, %f92, 0fA7C234C5, %f94;
	abs.f32 	%f17, %f10;
	setp.ltu.f32 	%p24, %f17, 0f47CE4780;
	@%p24 bra 	$L__BB0_27;
	setp.neu.f32 	%p25, %f17, 0f7F800000;
	@%p25 bra 	$L__BB0_22;
	mov.f32 	%f97, 0f00000000;
	mul.rn.f32 	%f134, %f10, %f97;
	mov.b32 	%r106, 0;
	bra.uni 	$L__BB0_27;
$L__BB0_22:
	mov.b32 	%r18, %f10;
	shl.b32 	%r57, %r18, 8;
	or.b32  	%r19, %r57, -2147483648;
	mov.b64 	%rd44, 0;
	mov.b32 	%r103, 0;
	mov.u64 	%rd42, __cudart_i2opi_f;
	mov.u64 	%rd43, %rd2;
$L__BB0_23:
	.pragma "nounroll";
	ld.global.nc.u32 	%r58, [%rd42];
	mad.wide.u32 	%rd21, %r58, %r19, %rd44;
	shr.u64 	%rd44, %rd21, 32;
	st.local.u32 	[%rd43], %rd21;
	add.s32 	%r103, %r103, 1;
	add.s64 	%rd43, %rd43, 4;
	add.s64 	%rd42, %rd42, 4;
	setp.ne.s32 	%p26, %r103, 6;
	@%p26 bra 	$L__BB0_23;
	shr.u32 	%r59, %r18, 23;
	st.local.u32 	[%rd2+24], %rd44;
	and.b32  	%r22, %r59, 31;
	and.b32  	%r60, %r59, 224;
	add.s32 	%r61, %r60, -128;
	shr.u32 	%r62, %r61, 5;
	mul.wide.u32 	%rd22, %r62, 4;
	sub.s64 	%rd16, %rd2, %rd22;
	ld.local.u32 	%r104, [%rd16+24];
	ld.local.u32 	%r105, [%rd16+20];
	setp.eq.s32 	%p27, %r22, 0;
	@%p27 bra 	$L__BB0_26;
	shf.l.wrap.b32 	%r104, %r105, %r104, %r22;
	ld.local.u32 	%r63, [%rd16+16];
	shf.l.wrap.b32 	%r105, %r63, %r105, %r22;
$L__BB0_26:
	shr.u32 	%r64, %r104, 30;
	shf.l.wrap.b32 	%r65, %r105, %r104, 2;
	shl.b32 	%r66, %r105, 2;
	shr.u32 	%r67, %r65, 31;
	add.s32 	%r68, %r67, %r64;
	neg.s32 	%r69, %r68;
	setp.lt.s32 	%p28, %r18, 0;
	selp.b32 	%r106, %r69, %r68, %p28;
	xor.b32  	%r70, %r65, %r18;
	shr.s32 	%r71, %r65, 31;
	xor.b32  	%r72, %r71, %r65;
	xor.b32  	%r73, %r71, %r66;
	cvt.u64.u32 	%rd23, %r72;
	shl.b64 	%rd24, %rd23, 32;
	cvt.u64.u32 	%rd25, %r73;
	or.b64  	%rd26, %rd24, %rd25;
	cvt.rn.f64.s64 	%fd1, %rd26;
	mul.f64 	%fd2, %fd1, 0d3BF921FB54442D19;
	cvt.rn.f32.f64 	%f95, %fd2;
	neg.f32 	%f96, %f95;
	setp.lt.s32 	%p29, %r70, 0;
	selp.f32 	%f134, %f96, %f95, %p29;
$L__BB0_27:
	add.s32 	%r75, %r106, 1;
	mul.rn.f32 	%f98, %f134, %f134;
	and.b32  	%r76, %r106, 1;
	setp.eq.b32 	%p30, %r76, 1;
	selp.f32 	%f99, %f134, 0f3F800000, %p30;
	fma.rn.f32 	%f100, %f98, %f99, 0f00000000;
	fma.rn.f32 	%f101, %f98, 0f37CBAC00, 0fBAB607ED;
	selp.f32 	%f102, 0fB94D4153, %f101, %p30;
	selp.f32 	%f103, 0f3C0885E4, 0f3D2AAABB, %p30;
	fma.rn.f32 	%f104, %f102, %f98, %f103;
	selp.f32 	%f105, 0fBE2AAAA8, 0fBEFFFFFF, %p30;
	fma.rn.f32 	%f106, %f104, %f98, %f105;
	fma.rn.f32 	%f107, %f106, %f100, %f99;
	and.b32  	%r77, %r75, 2;
	setp.eq.s32 	%p31, %r77, 0;
	mov.f32 	%f108, 0f00000000;
	sub.f32 	%f109, %f108, %f107;
	selp.f32 	%f110, %f107, %f109, %p31;
	mul.wide.s32 	%rd27, %r1, 4;
	add.s64 	%rd28, %rd1, %rd27;
	st.global.f32 	[%rd28], %f110;
$L__BB0_28:
	ret;

}
	// .globl	_ZN8pygpukit3ops2nn21pope_apply_f32_kernelEPfS2_PKfiiiii
.visible .entry _ZN8pygpukit3ops2nn21pope_apply_f32_kernelEPfS2_PKfiiiii(
	.param .u64 .ptr .align 1 _ZN8pygpukit3ops2nn21pope_apply_f32_kernelEPfS2_PKfiiiii_param_0,
	.param .u64 .ptr .align 1 _ZN8pygpukit3ops2nn21pope_apply_f32_kernelEPfS2_PKfiiiii_param_1,
	.param .u64 .ptr .align 1 _ZN8pygpukit3ops2nn21pope_apply_f32_kernelEPfS2_PKfiiiii_param_2,
	.param .u32 _ZN8pygpukit3ops2nn21pope_apply_f32_kernelEPfS2_PKfiiiii_param_3,
	.param .u32 _ZN8pygpukit3ops2nn21pope_apply_f32_kernelEPfS2_PKfiiiii_param_4,
	.param .u32 _ZN8pygpukit3ops2nn21pope_apply_f32_kernelEPfS2_PKfiiiii_param_5,
	.param .u32 _ZN8pygpukit3ops2nn21pope_apply_f32_kernelEPfS2_PKfiiiii_param_6,
	.param .u32 _ZN8pygpukit3ops2nn21pope_apply_f32_kernelEPfS2_PKfiiiii_param_7
)
{
	.reg .pred 	%p<4>;
	.reg .b32 	%r<25>;
	.reg .b32 	%f<7>;
	.reg .b64 	%rd<15>;

	ld.param.u64 	%rd2, [_ZN8pygpukit3ops2nn21pope_apply_f32_kernelEPfS2_PKfiiiii_param_0];
	ld.param.u64 	%rd3, [_ZN8pygpukit3ops2nn21pope_apply_f32_kernelEPfS2_PKfiiiii_param_1];
	ld.param.u64 	%rd4, [_ZN8pygpukit3ops2nn21pope_apply_f32_kernelEPfS2_PKfiiiii_param_2];
	ld.param.u32 	%r8, [_ZN8pygpukit3ops2nn21pope_apply_f32_kernelEPfS2_PKfiiiii_param_3];
	ld.param.u32 	%r4, [_ZN8pygpukit3ops2nn21pope_apply_f32_kernelEPfS2_PKfiiiii_param_4];
	ld.param.u32 	%r5, [_ZN8pygpukit3ops2nn21pope_apply_f32_kernelEPfS2_PKfiiiii_param_5];
	ld.param.u32 	%r6, [_ZN8pygpukit3ops2nn21pope_apply_f32_kernelEPfS2_PKfiiiii_param_6];
	ld.param.u32 	%r7, [_ZN8pygpukit3ops2nn21pope_apply_f32_kernelEPfS2_PKfiiiii_param_7];
	cvta.to.global.u64 	%rd1, %rd4;
	mul.lo.s32 	%r9, %r4, %r8;
	mul.lo.s32 	%r1, %r9, %r6;
	mul.lo.s32 	%r10, %r5, %r8;
	mul.lo.s32 	%r2, %r10, %r6;
	max.s32 	%r11, %r1, %r2;
	mov.u32 	%r12, %ctaid.x;
	mov.u32 	%r13, %ntid.x;
	mov.u32 	%r14, %tid.x;
	mad.lo.s32 	%r3, %r12, %r13, %r14;
	setp.ge.s32 	%p1, %r3, %r11;
	@%p1 bra 	$L__BB1_5;
	setp.ge.s32 	%p2, %r3, %r1;
	@%p2 bra 	$L__BB1_3;
	mul.lo.s32 	%r15, %r6, %r4;
	div.s32 	%r16, %r3, %r15;
	rem.s32 	%r17, %r3, %r6;
	add.s32 	%r18, %r16, %r7;
	mad.lo.s32 	%r19, %r18, %r6, %r17;
	mul.wide.s32 	%rd5, %r19, 4;
	add.s64 	%rd6, %rd1, %rd5;
	ld.global.nc.f32 	%f1, [%rd6];
	cvta.to.global.u64 	%rd7, %rd2;
	mul.wide.s32 	%rd8, %r3, 4;
	add.s64 	%rd9, %rd7, %rd8;
	ld.global.f32 	%f2, [%rd9];
	add.f32 	%f3, %f1, %f2;
	st.global.f32 	[%rd9], %f3;
$L__BB1_3:
	setp.ge.s32 	%p3, %r3, %r2;
	@%p3 bra 	$L__BB1_5;
	mul.lo.s32 	%r20, %r6, %r5;
	div.s32 	%r21, %r3, %r20;
	rem.s32 	%r22, %r3, %r6;
	add.s32 	%r23, %r21, %r7;
	mad.lo.s32 	%r24, %r23, %r6, %r22;
	mul.wide.s32 	%rd10, %r24, 4;
	add.s64 	%rd11, %rd1, %rd10;
	ld.global.nc.f32 	%f4, [%rd11];
	cvta.to.global.u64 	%rd12, %rd3;
	mul.wide.s32 	%rd13, %r3, 4;
	add.s64 	%rd14, %rd12, %rd13;
	ld.global.f32 	%f5, [%rd14];
	add.f32 	%f6, %f4, %f5;
	st.global.f32 	[%rd14], %f6;
$L__BB1_5:
	ret;

}
	// .globl	_ZN8pygpukit3ops2nn21pope_apply_f16_kernelEP6__halfS3_PKfiiiii
.visible .entry _ZN8pygpukit3ops2nn21pope_apply_f16_kernelEP6__halfS3_PKfiiiii(
	.param .u64 .ptr .align 1 _ZN8pygpukit3ops2nn21pope_apply_f16_kernelEP6__halfS3_PKfiiiii_param_0,
	.param .u64 .ptr .align 1 _ZN8pygpukit3ops2nn21pope_apply_f16_kernelEP6__halfS3_PKfiiiii_param_1,
	.param .u64 .ptr .align 1 _ZN8pygpukit3ops2nn21pope_apply_f16_kernelEP6__halfS3_PKfiiiii_param_2,
	.param .u32 _ZN8pygpukit3ops2nn21pope_apply_f16_kernelEP6__halfS3_PKfiiiii_param_3,
	.param .u32 _ZN8pygpukit3ops2nn21pope_apply_f16_kernelEP6__halfS3_PKfiiiii_param_4,
	.param .u32 _ZN8pygpukit3ops2nn21pope_apply_f16_kernelEP6__halfS3_PKfiiiii_param_5,
	.param .u32 _ZN8pygpukit3ops2nn21pope_apply_f16_kernelEP6__halfS3_PKfiiiii_param_6,
	.param .u32 _ZN8pygpukit3ops2nn21pope_apply_f16_kernelEP6__halfS3_PKfiiiii_param_7
)
{
	.reg .pred 	%p<4>;
	.reg .b16 	%rs<5>;
	.reg .b32 	%r<25>;
	.reg .b32 	%f<7>;
	.reg .b64 	%rd<15>;

	ld.param.u64 	%rd2, [_ZN8pygpukit3ops2nn21pope_apply_f16_kernelEP6__halfS3_PKfiiiii_param_0];
	ld.param.u64 	%rd3, [_ZN8pygpukit3ops2nn21pope_apply_f16_kernelEP6__halfS3_PKfiiiii_param_1];
	ld.param.u64 	%rd4, [_ZN8pygpukit3ops2nn21pope_apply_f16_kernelEP6__halfS3_PKfiiiii_param_2];
	ld.param.u32 	%r8, [_ZN8pygpukit3ops2nn21pope_apply_f16_kernelEP6__halfS3_PKfiiiii_param_3];
	ld.param.u32 	%r4, [_ZN8pygpukit3ops2nn21pope_apply_f16_kernelEP6__halfS3_PKfiiiii_param_4];
	ld.param.u32 	%r5, [_ZN8pygpukit3ops2nn21pope_apply_f16_kernelEP6__halfS3_PKfiiiii_param_5];
	ld.param.u32 	%r6, [_ZN8pygpukit3ops2nn21pope_apply_f16_kernelEP6__halfS3_PKfiiiii_param_6];
	ld.param.u32 	%r7, [_ZN8pygpukit3ops2nn21pope_apply_f16_kernelEP6__halfS3_PKfiiiii_param_7];
	cvta.to.global.u64 	%rd1, %rd4;
	mul.lo.s32 	%r9, %r4, %r8;
	mul.lo.s32 	%r1, %r9, %r6;
	mul.lo.s32 	%r10, %r5, %r8;
	mul.lo.s32 	%r2, %r10, %r6;
	max.s32 	%r11, %r1, %r2;
	mov.u32 	%r12, %ctaid.x;
	mov.u32 	%r13, %ntid.x;
	mov.u32 	%r14, %tid.x;
	mad.lo.s32 	%r3, %r12, %r13, %r14;
	setp.ge.s32 	%p1, %r3, %r11;
	@%p1 bra 	$L__BB2_5;
	setp.ge.s32 	%p2, %r3, %r1;
	@%p2 bra 	$L__BB2_3;
	mul.lo.s32 	%r15, %r6, %r4;
	div.s32 	%r16, %r3, %r15;
	rem.s32 	%r17, %r3, %r6;
	add.s32 	%r18, %r16, %r7;
	mad.lo.s32 	%r19, %r18, %r6, %r17;
	mul.wide.s32 	%rd5, %r19, 4;
	add.s64 	%rd6, %rd1, %rd5;
	ld.global.nc.f32 	%f3, [%rd6];
	cvta.to.global.u64 	%rd7, %rd2;
	mul.wide.s32 	%rd8, %r3, 2;
	add.s64 	%rd9, %rd7, %rd8;
	ld.global.u16 	%rs1, [%rd9];
	// begin inline asm
	{  cvt.f32.f16 %f1, %rs1;}

	// end inline asm
	add.f32 	%f2, %f3, %f1;
	// begin inline asm
	{  cvt.rn.f16.f32 %rs2, %f2;}

	// end inline asm
	st.global.u16 	[%rd9], %rs2;
$L__BB2_3:
	setp.ge.s32 	%p3, %r3, %r2;
	@%p3 bra 	$L__BB2_5;
	mul.lo.s32 	%r20, %r6, %r5;
	div.s32 	%r21, %r3, %r20;
	rem.s32 	%r22, %r3, %r6;
	add.s32 	%r23, %r21, %r7;
	mad.lo.s32 	%r24, %r23, %r6, %r22;
	mul.wide.s32 	%rd10, %r24, 4;
	add.s64 	%rd11, %rd1, %rd10;
	ld.global.nc.f32 	%f6, [%rd11];
	cvta.to.global.u64 	%rd12, %rd3;
	mul.wide.s32 	%rd13, %r3, 2;
	add.s64 	%rd14, %rd12, %rd13;
	ld.global.u16 	%rs3, [%rd14];
	// begin inline asm
	{  cvt.f32.f16 %f4, %rs3;}

	// end inline asm
	add.f32 	%f5, %f6, %f4;
	// begin inline asm
	{  cvt.rn.f16.f32 %rs4, %f5;}

	// end inline asm
	st.global.u16 	[%rd14], %rs4;
$L__BB2_5:
	ret;

}
	// .globl	_ZN8pygpukit3ops2nn22pope_apply_bf16_kernelEP13__nv_bfloat16S3_PKfiiiii
.visible .entry _ZN8pygpukit3ops2nn22pope_apply_bf16_kernelEP13__nv_bfloat16S3_PKfiiiii(
	.param .u64 .ptr .align 1 _ZN8pygpukit3ops2nn22pope_apply_bf16_kernelEP13__nv_bfloat16S3_PKfiiiii_param_0,
	.param .u64 .ptr .align 1 _ZN8pygpukit3ops2nn22pope_apply_bf16_kernelEP13__nv_bfloat16S3_PKfiiiii_param_1,
	.param .u64 .ptr .align 1 _ZN8pygpukit3ops2nn22pope_apply_bf16_kernelEP13__nv_bfloat16S3_PKfiiiii_param_2,
	.param .u32 _ZN8pygpukit3ops2nn22pope_apply_bf16_kernelEP13__nv_bfloat16S3_PKfiiiii_param_3,
	.param .u32 _ZN8pygpukit3ops2nn22pope_apply_bf16_kernelEP13__nv_bfloat16S3_PKfiiiii_param_4,
	.param .u32 _ZN8pygpukit3ops2nn22pope_apply_bf16_kernelEP13__nv_bfloat16S3_PKfiiiii_param_5,
	.param .u32 _ZN8pygpukit3ops2nn22pope_apply_bf16_kernelEP13__nv_bfloat16S3_PKfiiiii_param_6,
	.param .u32 _ZN8pygpukit3ops2nn22pope_apply_bf16_kernelEP13__nv_bfloat16S3_PKfiiiii_param_7
)
{
	.reg .pred 	%p<4>;
	.reg .b16 	%rs<5>;
	.reg .b32 	%r<25>;
	.reg .b32 	%f<7>;
	.reg .b64 	%rd<15>;

	ld.param.u64 	%rd2, [_ZN8pygpukit3ops2nn22pope_apply_bf16_kernelEP13__nv_bfloat16S3_PKfiiiii_param_0];
	ld.param.u64 	%rd3, [_ZN8pygpukit3ops2nn22pope_apply_bf16_kernelEP13__nv_bfloat16S3_PKfiiiii_param_1];
	ld.param.u64 	%rd4, [_ZN8pygpukit3ops2nn22pope_apply_bf16_kernelEP13__nv_bfloat16S3_PKfiiiii_param_2];
	ld.param.u32 	%r8, [_ZN8pygpukit3ops2nn22pope_apply_bf16_kernelEP13__nv_bfloat16S3_PKfiiiii_param_3];
	ld.param.u32 	%r4, [_ZN8pygpukit3ops2nn22pope_apply_bf16_kernelEP13__nv_bfloat16S3_PKfiiiii_param_4];
	ld.param.u32 	%r5, [_ZN8pygpukit3ops2nn22pope_apply_bf16_kernelEP13__nv_bfloat16S3_PKfiiiii_param_5];
	ld.param.u32 	%r6, [_ZN8pygpukit3ops2nn22pope_apply_bf16_kernelEP13__nv_bfloat16S3_PKfiiiii_param_6];
	ld.param.u32 	%r7, [_ZN8pygpukit3ops2nn22pope_apply_bf16_kernelEP13__nv_bfloat16S3_PKfiiiii_param_7];
	cvta.to.global.u64 	%rd1, %rd4;
	mul.lo.s32 	%r9, %r4, %r8;
	mul.lo.s32 	%r1, %r9, %r6;
	mul.lo.s32 	%r10, %r5, %r8;
	mul.lo.s32 	%r2, %r10, %r6;
	max.s32 	%r11, %r1, %r2;
	mov.u32 	%r12, %ctaid.x;
	mov.u32 	%r13, %ntid.x;
	mov.u32 	%r14, %tid.x;
	mad.lo.s32 	%r3, %r12, %r13, %r14;
	setp.ge.s32 	%p1, %r3, %r11;
	@%p1 bra 	$L__BB3_5;
	setp.ge.s32 	%p2, %r3, %r1;
	@%p2 bra 	$L__BB3_3;
	mul.lo.s32 	%r15, %r6, %r4;
	div.s32 	%r16, %r3, %r15;
	rem.s32 	%r17, %r3, %r6;
	add.s32 	%r18, %r16, %r7;
	mad.lo.s32 	%r19, %r18, %r6, %r17;
	mul.wide.s32 	%rd5, %r19, 4;
	add.s64 	%rd6, %rd1, %rd5;
	ld.global.nc.f32 	%f3, [%rd6];
	cvta.to.global.u64 	%rd7, %rd2;
	mul.wide.s32 	%rd8, %r3, 2;
	add.s64 	%rd9, %rd7, %rd8;
	ld.global.u16 	%rs1, [%rd9];
	// begin inline asm
	{ cvt.f32.bf16 %f1, %rs1;}

	// end inline asm
	add.f32 	%f2, %f3, %f1;
	// begin inline asm
	{  cvt.rn.bf16.f32 %rs2, %f2;}

	// end inline asm
	st.global.u16 	[%rd9], %rs2;
$L__BB3_3:
	setp.ge.s32 	%p3, %r3, %r2;
	@%p3 bra 	$L__BB3_5;
	mul.lo.s32 	%r20, %r6, %r5;
	div.s32 	%r21, %r3, %r20;
	rem.s32 	%r22, %r3, %r6;
	add.s32 	%r23, %r21, %r7;
	mad.lo.s32 	%r24, %r23, %r6, %r22;
	mul.wide.s32 	%rd10, %r24, 4;
	add.s64 	%rd11, %rd1, %rd10;
	ld.global.nc.f32 	%f6, [%rd11];
	cvta.to.global.u64 	%rd12, %rd3;
	mul.wide.s32 	%rd13, %r3, 2;
	add.s64 	%rd14, %rd12, %rd13;
	ld.global.u16 	%rs3, [%rd14];
	// begin inline asm
	{ cvt.f32.bf16 %f4, %rs3;}

	// end inline asm
	add.f32 	%f5, %f6, %f4;
	// begin inline asm
	{  cvt.rn.bf16.f32 %rs4, %f5;}

	// end inline asm
	st.global.u16 	[%rd14], %rs4;
$L__BB3_5:
	ret;

}


// ===== COMPILED SASS (sm_100) =====

	.target	sm_100

	.elftype	@"ET_EXEC"


//--------------------- .note.nv.tkinfo           --------------------------
	.section	.note.nv.tkinfo,"",@"SHT_NOTE"
	.sectionflags	@"SHF_NOTE_NV_TKINFO"
	.tkinfo
        /*0018*/ 	.word	0x00000002
        /*0030*/ 	.string	""
        /*0030*/ 	.string	"ptxas"
        /*0030*/ 	.string	"Cuda compilation tools, release 13.0, V13.0.88"
        /*0030*/ 	.string	"Build cuda_13.0.r13.0/compiler.36424714_0"
        /*0030*/ 	.string	"-arch sm_100 -m 64 "



//--------------------- .note.nv.cuinfo           --------------------------
	.section	.note.nv.cuinfo,"",@"SHT_NOTE"
	.sectionflags	@"SHF_NOTE_NV_CUINFO"
        /*0018*/ 	.short	0x0002
        /*001a*/ 	.short	0x0064
        /*001c*/ 	.short	0x0082
	.zero		2


//--------------------- .nv.info                  --------------------------
	.section	.nv.info,"",@"SHT_CUDA_INFO"
	.align	4


	//----- nvinfo : EIATTR_REGCOUNT
	.align		4
        /*0000*/ 	.byte	0x04, 0x2f
        /*0002*/ 	.short	(.L_2 - .L_1)
	.align		4
.L_1:
        /*0004*/ 	.word	index@(_ZN8pygpukit3ops2nn31pope_init_sinusoidal_f32_kernelEPfiif)
        /*0008*/ 	.word	0x00000012


	//----- nvinfo : EIATTR_FRAME_SIZE
	.align		4
.L_2:
        /*000c*/ 	.byte	0x04, 0x11
        /*000e*/ 	.short	(.L_4 - .L_3)
	.align		4
.L_3:
        /*0010*/ 	.word	index@($__internal_1_$__cuda_sm3x_div_rn_noftz_f32_slowpath)
        /*0014*/ 	.word	0x00000020


	//----- nvinfo : EIATTR_FRAME_SIZE
	.align		4
.L_4:
        /*0018*/ 	.byte	0x04, 0x11
        /*001a*/ 	.short	(.L_6 - .L_5)
	.align		4
.L_5:
        /*001c*/ 	.word	index@($__internal_0_$__cuda_sm20_rcp_rn_f32_slowpath)
        /*0020*/ 	.word	0x00000020


	//----- nvinfo : EIATTR_FRAME_SIZE
	.align		4
.L_6:
        /*0024*/ 	.byte	0x04, 0x11
        /*0026*/ 	.short	(.L_8 - .L_7)
	.align		4
.L_7:
        /*0028*/ 	.word	index@(_ZN8pygpukit3ops2nn31pope_init_sinusoidal_f32_kernelEPfiif)
        /*002c*/ 	.word	0x00000020


	//----- nvinfo : EIATTR_REGCOUNT
	.align		4
.L_8:
        /*0030*/ 	.byte	0x04, 0x2f
        /*0032*/ 	.short	(.L_10 - .L_9)
	.align		4
.L_9:
        /*0034*/ 	.word	index@(_ZN8pygpukit3ops2nn21pope_apply_f32_kernelEPfS2_PKfiiiii)
        /*0038*/ 	.word	0x00000012


	//----- nvinfo : EIATTR_FRAME_SIZE
	.align		4
.L_10:
        /*003c*/ 	.byte	0x04, 0x11
        /*003e*/ 	.short	(.L_12 - .L_11)
	.align		4
.L_11:
        /*0040*/ 	.word	index@(_ZN8pygpukit3ops2nn21pope_apply_f32_kernelEPfS2_PKfiiiii)
        /*0044*/ 	.word	0x00000000


	//----- nvinfo : EIATTR_REGCOUNT
	.align		4
.L_12:
        /*0048*/ 	.byte	0x04, 0x2f
        /*004a*/ 	.short	(.L_14 - .L_13)
	.align		4
.L_13:
        /*004c*/ 	.word	index@(_ZN8pygpukit3ops2nn21pope_apply_f16_kernelEP6__halfS3_PKfiiiii)
        /*0050*/ 	.word	0x00000012


	//----- nvinfo : EIATTR_FRAME_SIZE
	.align		4
.L_14:
        /*0054*/ 	.byte	0x04, 0x11
        /*0056*/ 	.short	(.L_16 - .L_15)
	.align		4
.L_15:
        /*0058*/ 	.word	index@(_ZN8pygpukit3ops2nn21pope_apply_f16_kernelEP6__halfS3_PKfiiiii)
        /*005c*/ 	.word	0x00000000


	//----- nvinfo : EIATTR_REGCOUNT
	.align		4
.L_16:
        /*0060*/ 	.byte	0x04, 0x2f
        /*0062*/ 	.short	(.L_18 - .L_17)
	.align		4
.L_17:
        /*0064*/ 	.word	index@(_ZN8pygpukit3ops2nn22pope_apply_bf16_kernelEP13__nv_bfloat16S3_PKfiiiii)
        /*0068*/ 	.word	0x00000012


	//----- nvinfo : EIATTR_FRAME_SIZE
	.align		4
.L_18:
        /*006c*/ 	.byte	0x04, 0x11
        /*006e*/ 	.short	(.L_20 - .L_19)
	.align		4
.L_19:
        /*0070*/ 	.word	index@(_ZN8pygpukit3ops2nn22pope_apply_bf16_kernelEP13__nv_bfloat16S3_PKfiiiii)
        /*0074*/ 	.word	0x00000000


	//----- nvinfo : EIATTR_MIN_STACK_SIZE
	.align		4
.L_20:
        /*0078*/ 	.byte	0x04, 0x12
        /*007a*/ 	.short	(.L_22 - .L_21)
	.align		4
.L_21:
        /*007c*/ 	.word	index@(_ZN8pygpukit3ops2nn22pope_apply_bf16_kernelEP13__nv_bfloat16S3_PKfiiiii)
        /*0080*/ 	.word	0x00000000


	//----- nvinfo : EIATTR_MIN_STACK_SIZE
	.align		4
.L_22:
        /*0084*/ 	.byte	0x04, 0x12
        /*0086*/ 	.short	(.L_24 - .L_23)
	.align		4
.L_23:
        /*0088*/ 	.word	index@(_ZN8pygpukit3ops2nn21pope_apply_f16_kernelEP6__halfS3_PKfiiiii)
        /*008c*/ 	.word	0x00000000


	//----- nvinfo : EIATTR_MIN_STACK_SIZE
	.align		4
.L_24:
        /*0090*/ 	.byte	0x04, 0x12
        /*0092*/ 	.short	(.L_26 - .L_25)
	.align		4
.L_25:
        /*0094*/ 	.word	index@(_ZN8pygpukit3ops2nn21pope_apply_f32_kernelEPfS2_PKfiiiii)
        /*0098*/ 	.word	0x00000000


	//----- nvinfo : EIATTR_MIN_STACK_SIZE
	.align		4
.L_26:
        /*009c*/ 	.byte	0x04, 0x12
        /*009e*/ 	.short	(.L_28 - .L_27)
	.align		4
.L_27:
        /*00a0*/ 	.word	index@(_ZN8pygpukit3ops2nn31pope_init_sinusoidal_f32_kernelEPfiif)
        /*00a4*/ 	.word	0x00000020
.L_28:


//--------------------- .nv.compat                --------------------------
	.section	.nv.compat,"",@"SHT_CUDA_COMPAT_INFO"
	.align	4
        /*0000*/ 	.byte	0x02, 0x09, 0x00, 0x00, 0x02, 0x02, 0x01, 0x00, 0x02, 0x05, 0x05, 0x00, 0x03, 0x07, 0x01, 0x01
        /*0010*/ 	.byte	0x02, 0x03, 0x00, 0x00, 0x02, 0x06, 0x01, 0x00, 0x04, 0x0b, 0x08, 0x00, 0x01, 0x00, 0x00, 0x00
        /*0020*/ 	.byte	0x00, 0x00, 0x00, 0x00


//--------------------- .nv.info._ZN8pygpukit3ops2nn22pope_apply_bf16_kernelEP13__nv_bfloat16S3_PKfiiiii --------------------------
	.section	.nv.info._ZN8pygpukit3ops2nn22pope_apply_bf16_kernelEP13__nv_bfloat16S3_PKfiiiii,"",@"SHT_CUDA_INFO"
	.sectionflags	@""
	.align	4


	//----- nvinfo : EIATTR_CUDA_API_VERSION
	.align		4
        /*0000*/ 	.byte	0x04, 0x37
        /*0002*/ 	.short	(.L_30 - .L_29)
.L_29:
        /*0004*/ 	.word	0x00000082


	//----- nvinfo : EIATTR_KPARAM_INFO
	.align		4
.L_30:
        /*0008*/ 	.byte	0x04, 0x17
        /*000a*/ 	.short	(.L_32 - .L_31)
.L_31:
        /*000c*/ 	.word	0x00000000
        /*0010*/ 	.short	0x0007
        /*0012*/ 	.short	0x0028
        /*0014*/ 	.byte	0x00, 0xf0, 0x11, 0x00


	//----- nvinfo : EIATTR_KPARAM_INFO
	.align		4
.L_32:
        /*0018*/ 	.byte	0x04, 0x17
        /*001a*/ 	.short	(.L_34 - .L_33)
.L_33:
        /*001c*/ 	.word	0x00000000
        /*0020*/ 	.short	0x0006
        /*0022*/ 	.short	0x0024
        /*0024*/ 	.byte	0x00, 0xf0, 0x11, 0x00


	//----- nvinfo : EIATTR_KPARAM_INFO
	.align		4
.L_34:
        /*0028*/ 	.byte	0x04, 0x17
        /*002a*/ 	.short	(.L_36 - .L_35)
.L_35:
        /*002c*/ 	.word	0x00000000
        /*0030*/ 	.short	0x0005
        /*0032*/ 	.short	0x0020
        /*0034*/ 	.byte	0x00, 0xf0, 0x11, 0x00


	//----- nvinfo : EIATTR_KPARAM_INFO
	.align		4
.L_36:
        /*0038*/ 	.byte	0x04, 0x17
        /*003a*/ 	.short	(.L_38 - .L_37)
.L_37:
        /*003c*/ 	.word	0x00000000
        /*0040*/ 	.short	0x0004
        /*0042*/ 	.short	0x001c
        /*0044*/ 	.byte	0x00, 0xf0, 0x11, 0x00


	//----- nvinfo : EIATTR_KPARAM_INFO
	.align		4
.L_38:
        /*0048*/ 	.byte	0x04, 0x17
        /*004a*/ 	.short	(.L_40 - .L_39)
.L_39:
        /*004c*/ 	.word	0x00000000
        /*0050*/ 	.short	0x0003
        /*0052*/ 	.short	0x0018
        /*0054*/ 	.byte	0x00, 0xf0, 0x11, 0x00


	//----- nvinfo : EIATTR_KPARAM_INFO
	.align		4
.L_40:
        /*0058*/ 	.byte	0x04, 0x17
        /*005a*/ 	.short	(.L_42 - .L_41)
.L_41:
        /*005c*/ 	.word	0x00000000
        /*0060*/ 	.short	0x0002
        /*0062*/ 	.short	0x0010
        /*0064*/ 	.byte	0x00, 0xf5, 0x21, 0x00


	//----- nvinfo : EIATTR_KPARAM_INFO
	.align		4
.L_42:
        /*0068*/ 	.byte	0x04, 0x17
        /*006a*/ 	.short	(.L_44 - .L_43)
.L_43:
        /*006c*/ 	.word	0x00000000
        /*0070*/ 	.short	0x0001
        /*0072*/ 	.short	0x0008
        /*0074*/ 	.byte	0x00, 0xf5, 0x21, 0x00


	//----- nvinfo : EIATTR_KPARAM_INFO
	.align		4
.L_44:
        /*0078*/ 	.byte	0x04, 0x17
        /*007a*/ 	.short	(.L_46 - .L_45)
.L_45:
        /*007c*/ 	.word	0x00000000
        /*0080*/ 	.short	0x0000
        /*0082*/ 	.short	0x0000
        /*0084*/ 	.byte	0x00, 0xf5, 0x21, 0x00


	//----- nvinfo : EIATTR_SPARSE_MMA_MASK
	.align		4
.L_46:
        /*0088*/ 	.byte	0x03, 0x50
        /*008a*/ 	.short	0x0000


	//----- nvinfo : EIATTR_MAXREG_COUNT
	.align		4
        /*008c*/ 	.byte	0x03, 0x1b
        /*008e*/ 	.short	0x00ff


	//----- nvinfo : EIATTR_MERCURY_ISA_VERSION
	.align		4
        /*0090*/ 	.byte	0x03, 0x5f
        /*0092*/ 	.short	0x0101


	//----- nvinfo : EIATTR_VRC_CTA_INIT_COUNT
	.align		4
        /*0094*/ 	.byte	0x02, 0x4a
	.zero		1
	.zero		1


	//----- nvinfo : EIATTR_EXIT_INSTR_OFFSETS
	.align		4
        /*0098*/ 	.byte	0x04, 0x1c
        /*009a*/ 	.short	(.L_48 - .L_47)


	//   ....[0]....
.L_47:
        /*009c*/ 	.word	0x000000d0


	//   ....[1]....
        /*00a0*/ 	.word	0x000004f0


	//   ....[2]....
        /*00a4*/ 	.word	0x000008b0


	//----- nvinfo : EIATTR_CRS_STACK_SIZE
	.align		4
.L_48:
        /*00a8*/ 	.byte	0x04, 0x1e
        /*00aa*/ 	.short	(.L_50 - .L_49)
.L_49:
        /*00ac*/ 	.word	0x00000000


	//----- nvinfo : EIATTR_CBANK_PARAM_SIZE
	.align		4
.L_50:
        /*00b0*/ 	.byte	0x03, 0x19
        /*00b2*/ 	.short	0x002c


	//----- nvinfo : EIATTR_PARAM_CBANK
	.align		4
        /*00b4*/ 	.byte	0x04, 0x0a
        /*00b6*/ 	.short	(.L_52 - .L_51)
	.align		4
.L_51:
        /*00b8*/ 	.word	index@(.nv.constant0._ZN8pygpukit3ops2nn22pope_apply_bf16_kernelEP13__nv_bfloat16S3_PKfiiiii)
        /*00bc*/ 	.short	0x0380
        /*00be*/ 	.short	0x002c


	//----- nvinfo : EIATTR_SW_WAR
	.align		4
.L_52:
        /*00c0*/ 	.byte	0x04, 0x36
        /*00c2*/ 	.short	(.L_54 - .L_53)
.L_53:
        /*00c4*/ 	.word	0x00000008
.L_54:


//--------------------- .nv.info._ZN8pygpukit3ops2nn21pope_apply_f16_kernelEP6__halfS3_PKfiiiii --------------------------
	.section	.nv.info._ZN8pygpukit3ops2nn21pope_apply_f16_kernelEP6__halfS3_PKfiiiii,"",@"SHT_CUDA_INFO"
	.sectionflags	@""
	.align	4


	//----- nvinfo : EIATTR_CUDA_API_VERSION
	.align		4
        /*0000*/ 	.byte	0x04, 0x37
        /*0002*/ 	.short	(.L_56 - .L_55)
.L_55:
        /*0004*/ 	.word	0x00000082


	//----- nvinfo : EIATTR_KPARAM_INFO
	.align		4
.L_56:
        /*0008*/ 	.byte	0x04, 0x17
        /*000a*/ 	.short	(.L_58 - .L_57)
.L_57:
        /*000c*/ 	.word	0x00000000
        /*0010*/ 	.short	0x0007
        /*0012*/ 	.short	0x0028
        /*0014*/ 	.byte	0x00, 0xf0, 0x11, 0x00


	//----- nvinfo : EIATTR_KPARAM_INFO
	.align		4
.L_58:
        /*0018*/ 	.byte	0x04, 0x17
        /*001a*/ 	.short	(.L_60 - .L_59)
.L_59:
        /*001c*/ 	.word	0x00000000
        /*0020*/ 	.short	0x0006
        /*0022*/ 	.short	0x0024
        /*0024*/ 	.byte	0x00, 0xf0, 0x11, 0x00


	//----- nvinfo : EIATTR_KPARAM_INFO
	.align		4
.L_60:
        /*0028*/ 	.byte	0x04, 0x17
        /*002a*/ 	.short	(.L_62 - .L_61)
.L_61:
        /*002c*/ 	.word	0x00000000
        /*0030*/ 	.short	0x0005
        /*0032*/ 	.short	0x0020
        /*0034*/ 	.byte	0x00, 0xf0, 0x11, 0x00


	//----- nvinfo : EIATTR_KPARAM_INFO
	.align		4
.L_62:
        /*0038*/ 	.byte	0x04, 0x17
        /*003a*/ 	.short	(.L_64 - .L_63)
.L_63:
        /*003c*/ 	.word	0x00000000
        /*0040*/ 	.short	0x0004
        /*0042*/ 	.short	0x001c
        /*0044*/ 	.byte	0x00, 0xf0, 0x11, 0x00


	//----- nvinfo : EIATTR_KPARAM_INFO
	.align		4
.L_64:
        /*0048*/ 	.byte	0x04, 0x17
        /*004a*/ 	.short	(.L_66 - .L_65)
.L_65:
        /*004c*/ 	.word	0x00000000
        /*0050*/ 	.short	0x0003
        /*0052*/ 	.short	0x0018
        /*0054*/ 	.byte	0x00, 0xf0, 0x11, 0x00


	//----- nvinfo : EIATTR_KPARAM_INFO
	.align		4
.L_66:
        /*0058*/ 	.byte	0x04, 0x17
        /*005a*/ 	.short	(.L_68 - .L_67)
.L_67:
        /*005c*/ 	.word	0x00000000
        /*0060*/ 	.short	0x0002
        /*0062*/ 	.short	0x0010
        /*0064*/ 	.byte	0x00, 0xf5, 0x21, 0x00


	//----- nvinfo : EIATTR_KPARAM_INFO
	.align		4
.L_68:
        /*0068*/ 	.byte	0x04, 0x17
        /*006a*/ 	.short	(.L_70 - .L_69)
.L_69:
        /*006c*/ 	.word	0x00000000
        /*0070*/ 	.short	0x0001
        /*0072*/ 	.short	0x0008
        /*0074*/ 	.byte	0x00, 0xf5, 0x21, 0x00


	//----- nvinfo : EIATTR_KPARAM_INFO
	.align		4
.L_70:
        /*0078*/ 	.byte	0x04, 0x17
        /*007a*/ 	.short	(.L_72 - .L_71)
.L_71:
        /*007c*/ 	.word	0x00000000
        /*0080*/ 	.short	0x0000
        /*0082*/ 	.short	0x0000
        /*0084*/ 	.byte	0x00, 0xf5, 0x21, 0x00


	//----- nvinfo : EIATTR_SPARSE_MMA_MASK
	.align		4
.L_72:
        /*0088*/ 	.byte	0x03, 0x50
        /*008a*/ 	.short	0x0000


	//----- nvinfo : EIATTR_MAXREG_COUNT
	.align		4
        /*008c*/ 	.byte	0x03, 0x1b
        /*008e*/ 	.short	0x00ff


	//----- nvinfo : EIATTR_MERCURY_ISA_VERSION
	.align		4
        /*0090*/ 	.byte	0x03, 0x5f
        /*0092*/ 	.short	0x0101


	//----- nvinfo : EIATTR_VRC_CTA_INIT_COUNT
	.align		4
        /*0094*/ 	.byte	0x02, 0x4a
	.zero		1
	.zero		1


	//----- nvinfo : EIATTR_EXIT_INSTR_OFFSETS
	.align		4
        /*0098*/ 	.byte	0x04, 0x1c
        /*009a*/ 	.short	(.L_74 - .L_73)


	//   ....[0]....
.L_73:
        /*009c*/ 	.word	0x000000d0


	//   ....[1]....
        /*00a0*/ 	.word	0x000004f0


	//   ....[2]....
        /*00a4*/ 	.word	0x000008b0


	//----- nvinfo : EIATTR_CRS_STACK_SIZE
	.align		4
.L_74:
        /*00a8*/ 	.byte	0x04, 0x1e
        /*00aa*/ 	.short	(.L_76 - .L_75)
.L_75:
        /*00ac*/ 	.word	0x00000000


	//----- nvinfo : EIATTR_CBANK_PARAM_SIZE
	.align		4
.L_76:
        /*00b0*/ 	.byte	0x03, 0x19
        /*00b2*/ 	.short	0x002c


	//----- nvinfo : EIATTR_PARAM_CBANK
	.align		4
        /*00b4*/ 	.byte	0x04, 0x0a
        /*00b6*/ 	.short	(.L_78 - .L_77)
	.align		4
.L_77:
        /*00b8*/ 	.word	index@(.nv.constant0._ZN8pygpukit3ops2nn21pope_apply_f16_kernelEP6__halfS3_PKfiiiii)
        /*00bc*/ 	.short	0x0380
        /*00be*/ 	.short	0x002c


	//----- nvinfo : EIATTR_SW_WAR
	.align		4
.L_78:
        /*00c0*/ 	.byte	0x04, 0x36
        /*00c2*/ 	.short	(.L_80 - .L_79)
.L_79:
        /*00c4*/ 	.word	0x00000008
.L_80:


//--------------------- .nv.info._ZN8pygpukit3ops2nn21pope_apply_f32_kernelEPfS2_PKfiiiii --------------------------
	.section	.nv.info._ZN8pygpukit3ops2nn21pope_apply_f32_kernelEPfS2_PKfiiiii,"",@"SHT_CUDA_INFO"
	.sectionflags	@""
	.align	4


	//----- nvinfo : EIATTR_CUDA_API_VERSION
	.align		4
        /*0000*/ 	.byte	0x04, 0x37
        /*0002*/ 	.short	(.L_82 - .L_81)
.L_81:
        /*0004*/ 	.word	0x00000082


	//----- nvinfo : EIATTR_KPARAM_INFO
	.align		4
.L_82:
        /*0008*/ 	.byte	0x04, 0x17
        /*000a*/ 	.short	(.L_84 - .L_83)
.L_83:
        /*000c*/ 	.word	0x00000000
        /*0010*/ 	.short	0x0007
        /*0012*/ 	.short	0x0028
        /*0014*/ 	.byte	0x00, 0xf0, 0x11, 0x00


	//----- nvinfo : EIATTR_KPARAM_INFO
	.align		4
.L_84:
        /*0018*/ 	.byte	0x04, 0x17
        /*001a*/ 	.short	(.L_86 - .L_85)
.L_85:
        /*001c*/ 	.word	0x00000000
        /*0020*/ 	.short	0x0006
        /*0022*/ 	.short	0x0024
        /*0024*/ 	.byte	0x00, 0xf0, 0x11, 0x00


	//----- nvinfo : EIATTR_KPARAM_INFO
	.align		4
.L_86:
        /*0028*/ 	.byte	0x04, 0x17
        /*002a*/ 	.short	(.L_88 - .L_87)
.L_87:
        /*002c*/ 	.word	0x00000000
        /*0030*/ 	.short	0x0005
        /*0032*/ 	.short	0x0020
        /*0034*/ 	.byte	0x00, 0xf0, 0x11, 0x00


	//----- nvinfo : EIATTR_KPARAM_INFO
	.align		4
.L_88:
        /*0038*/ 	.byte	0x04, 0x17
        /*003a*/ 	.short	(.L_90 - .L_89)
.L_89:
        /*003c*/ 	.word	0x00000000
        /*0040*/ 	.short	0x0004
        /*0042*/ 	.short	0x001c
        /*0044*/ 	.byte	0x00, 0xf0, 0x11, 0x00


	//----- nvinfo : EIATTR_KPARAM_INFO
	.align		4
.L_90:
        /*0048*/ 	.byte	0x04, 0x17
        /*004a*/ 	.short	(.L_92 - .L_91)
.L_91:
        /*004c*/ 	.word	0x00000000
        /*0050*/ 	.short	0x0003
        /*0052*/ 	.short	0x0018
        /*0054*/ 	.byte	0x00, 0xf0, 0x11, 0x00


	//----- nvinfo : EIATTR_KPARAM_INFO
	.align		4
.L_92:
        /*0058*/ 	.byte	0x04, 0x17
        /*005a*/ 	.short	(.L_94 - .L_93)
.L_93:
        /*005c*/ 	.word	0x00000000
        /*0060*/ 	.short	0x0002
        /*0062*/ 	.short	0x0010
        /*0064*/ 	.byte	0x00, 0xf5, 0x21, 0x00


	//----- nvinfo : EIATTR_KPARAM_INFO
	.align		4
.L_94:
        /*0068*/ 	.byte	0x04, 0x17
        /*006a*/ 	.short	(.L_96 - .L_95)
.L_95:
        /*006c*/ 	.word	0x00000000
        /*0070*/ 	.short	0x0001
        /*0072*/ 	.short	0x0008
        /*0074*/ 	.byte	0x00, 0xf5, 0x21, 0x00


	//----- nvinfo : EIATTR_KPARAM_INFO
	.align		4
.L_96:
        /*0078*/ 	.byte	0x04, 0x17
        /*007a*/ 	.short	(.L_98 - .L_97)
.L_97:
        /*007c*/ 	.word	0x00000000
        /*0080*/ 	.short	0x0000
        /*0082*/ 	.short	0x0000
        /*0084*/ 	.byte	0x00, 0xf5, 0x21, 0x00


	//----- nvinfo : EIATTR_SPARSE_MMA_MASK
	.align		4
.L_98:
        /*0088*/ 	.byte	0x03, 0x50
        /*008a*/ 	.short	0x0000


	//----- nvinfo : EIATTR_MAXREG_COUNT
	.align		4
        /*008c*/ 	.byte	0x03, 0x1b
        /*008e*/ 	.short	0x00ff


	//----- nvinfo : EIATTR_MERCURY_ISA_VERSION
	.align		4
        /*0090*/ 	.byte	0x03, 0x5f
        /*0092*/ 	.short	0x0101


	//----- nvinfo : EIATTR_VRC_CTA_INIT_COUNT
	.align		4
        /*0094*/ 	.byte	0x02, 0x4a
	.zero		1
	.zero		1


	//----- nvinfo : EIATTR_EXIT_INSTR_OFFSETS
	.align		4
        /*0098*/ 	.byte	0x04, 0x1c
        /*009a*/ 	.short	(.L_100 - .L_99)


	//   ....[0]....
.L_99:
        /*009c*/ 	.word	0x000000d0


	//   ....[1]....
        /*00a0*/ 	.word	0x000004d0


	//   ....[2]....
        /*00a4*/ 	.word	0x00000870


	//----- nvinfo : EIATTR_CRS_STACK_SIZE
	.align		4
.L_100:
        /*00a8*/ 	.byte	0x04, 0x1e
        /*00aa*/ 	.short	(.L_102 - .L_101)
.L_101:
        /*00ac*/ 	.word	0x00000000


	//----- nvinfo : EIATTR_CBANK_PARAM_SIZE
	.align		4
.L_102:
        /*00b0*/ 	.byte	0x03, 0x19
        /*00b2*/ 	.short	0x002c


	//----- nvinfo : EIATTR_PARAM_CBANK
	.align		4
        /*00b4*/ 	.byte	0x04, 0x0a
        /*00b6*/ 	.short	(.L_104 - .L_103)
	.align		4
.L_103:
        /*00b8*/ 	.word	index@(.nv.constant0._ZN8pygpukit3ops2nn21pope_apply_f32_kernelEPfS2_PKfiiiii)
        /*00bc*/ 	.short	0x0380
        /*00be*/ 	.short	0x002c


	//----- nvinfo : EIATTR_SW_WAR
	.align		4
.L_104:
        /*00c0*/ 	.byte	0x04, 0x36
        /*00c2*/ 	.short	(.L_106 - .L_105)
.L_105:
        /*00c4*/ 	.word	0x00000008
.L_106:


//--------------------- .nv.info._ZN8pygpukit3ops2nn31pope_init_sinusoidal_f32_kernelEPfiif --------------------------
	.section	.nv.info._ZN8pygpukit3ops2nn31pope_init_sinusoidal_f32_kernelEPfiif,"",@"SHT_CUDA_INFO"
	.sectionflags	@""
	.align	4


	//----- nvinfo : EIATTR_CUDA_API_VERSION
	.align		4
        /*0000*/ 	.byte	0x04, 0x37
        /*0002*/ 	.short	(.L_108 - .L_107)
.L_107:
        /*0004*/ 	.word	0x00000082


	//----- nvinfo : EIATTR_KPARAM_INFO
	.align		4
.L_108:
        /*0008*/ 	.byte	0x04, 0x17
        /*000a*/ 	.short	(.L_110 - .L_109)
.L_109:
        /*000c*/ 	.word	0x00000000
        /*0010*/ 	.short	0x0003
        /*0012*/ 	.short	0x0010
        /*0014*/ 	.byte	0x00, 0xf0, 0x11, 0x00


	//----- nvinfo : EIATTR_KPARAM_INFO
	.align		4
.L_110:
        /*0018*/ 	.byte	0x04, 0x17
        /*001a*/ 	.short	(.L_112 - .L_111)
.L_111:
        /*001c*/ 	.word	0x00000000
        /*0020*/ 	.short	0x0002
        /*0022*/ 	.short	0x000c
        /*0024*/ 	.byte	0x00, 0xf0, 0x11, 0x00


	//----- nvinfo : EIATTR_KPARAM_INFO
	.align		4
.L_112:
        /*0028*/ 	.byte	0x04, 0x17
        /*002a*/ 	.short	(.L_114 - .L_113)
.L_113:
        /*002c*/ 	.word	0x00000000
        /*0030*/ 	.short	0x0001
        /*0032*/ 	.short	0x0008
        /*0034*/ 	.byte	0x00, 0xf0, 0x11, 0x00


	//----- nvinfo : EIATTR_KPARAM_INFO
	.align		4
.L_114:
        /*0038*/ 	.byte	0x04, 0x17
        /*003a*/ 	.short	(.L_116 - .L_115)
.L_115:
        /*003c*/ 	.word	0x00000000
        /*0040*/ 	.short	0x0000
        /*0042*/ 	.short	0x0000
        /*0044*/ 	.byte	0x00, 0xf5, 0x21, 0x00


	//----- nvinfo : EIATTR_SPARSE_MMA_MASK
	.align		4
.L_116:
        /*0048*/ 	.byte	0x03, 0x50
        /*004a*/ 	.short	0x0000


	//----- nvinfo : EIATTR_MAXREG_COUNT
	.align		4
        /*004c*/ 	.byte	0x03, 0x1b
        /*004e*/ 	.short	0x00ff


	//----- nvinfo : EIATTR_MERCURY_ISA_VERSION
	.align		4
        /*0050*/ 	.byte	0x03, 0x5f
        /*0052*/ 	.short	0x0101


	//----- nvinfo : EIATTR_VRC_CTA_INIT_COUNT
	.align		4
        /*0054*/ 	.byte	0x02, 0x4a
	.zero		1
	.zero		1


	//----- nvinfo : EIATTR_EXIT_INSTR_OFFSETS
	.align		4
        /*0058*/ 	.byte	0x04, 0x1c
        /*005a*/ 	.short	(.L_118 - .L_117)


	//   ....[0]....
.L_117:
        /*005c*/ 	.word	0x00000090


	//   ....[1]....
        /*0060*/ 	.word	0x000010f0


	//   ....[2]....
        /*0064*/ 	.word	0x00001660


	//----- nvinfo : EIATTR_CRS_STACK_SIZE
	.align		4
.L_118:
        /*0068*/ 	.byte	0x04, 0x1e
        /*006a*/ 	.short	(.L_120 - .L_119)
.L_119:
        /*006c*/ 	.word	0x00000000


	//----- nvinfo : EIATTR_CBANK_PARAM_SIZE
	.align		4
.L_120:
        /*0070*/ 	.byte	0x03, 0x19
        /*0072*/ 	.short	0x0014


	//----- nvinfo : EIATTR_PARAM_CBANK
	.align		4
        /*0074*/ 	.byte	0x04, 0x0a
        /*0076*/ 	.short	(.L_122 - .L_121)
	.align		4
.L_121:
        /*0078*/ 	.word	index@(.nv.constant0._ZN8pygpukit3ops2nn31pope_init_sinusoidal_f32_kernelEPfiif)
        /*007c*/ 	.short	0x0380
        /*007e*/ 	.short	0x0014


	//----- nvinfo : EIATTR_SW_WAR
	.align		4
.L_122:
        /*0080*/ 	.byte	0x04, 0x36
        /*0082*/ 	.short	(.L_124 - .L_123)
.L_123:
        /*0084*/ 	.word	0x00000008
.L_124:


//--------------------- .nv.callgraph             --------------------------
	.section	.nv.callgraph,"",@"SHT_CUDA_CALLGRAPH"
	.align	4
	.sectionentsize	8
	.align		4
        /*0000*/ 	.word	0x00000000
	.align		4
        /*0004*/ 	.word	0xffffffff
	.align		4
        /*0008*/ 	.word	0x00000000
	.align		4
        /*000c*/ 	.word	0xfffffffe
	.align		4
        /*0010*/ 	.word	0x00000000
	.align		4
        /*0014*/ 	.word	0xfffffffd
	.align		4
        /*0018*/ 	.word	0x00000000
	.align		4
        /*001c*/ 	.word	0xfffffffc


//--------------------- .nv.constant4             --------------------------
	.section	.nv.constant4,"a",@progbits
	.align	8
	.align		8
.nv.constant4:
        /*0000*/ 	.dword	__cudart_i2opi_f


//--------------------- .text._ZN8pygpukit3ops2nn22pope_apply_bf16_kernelEP13__nv_bfloat16S3_PKfiiiii --------------------------
	.section	.text._ZN8pygpukit3ops2nn22pope_apply_bf16_kernelEP13__nv_bfloat16S3_PKfiiiii,"ax",@progbits
	.align	128
        .global         _ZN8pygpukit3ops2nn22pope_apply_bf16_kernelEP13__nv_bfloat16S3_PKfiiiii
        .type           _ZN8pygpukit3ops2nn22pope_apply_bf16_kernelEP13__nv_bfloat16S3_PKfiiiii,@function
        .size           _ZN8pygpukit3ops2nn22pope_apply_bf16_kernelEP13__nv_bfloat16S3_PKfiiiii,(.L_x_42 - _ZN8pygpukit3ops2nn22pope_apply_bf16_kernelEP13__nv_bfloat16S3_PKfiiiii)
        .other          _ZN8pygpukit3ops2nn22pope_apply_bf16_kernelEP13__nv_bfloat16S3_PKfiiiii,@"STO_CUDA_ENTRY STV_DEFAULT"
_ZN8pygpukit3ops2nn22pope_apply_bf16_kernelEP13__nv_bfloat16S3_PKfiiiii:
.text._ZN8pygpukit3ops2nn22pope_apply_bf16_kernelEP13__nv_bfloat16S3_PKfiiiii:
[----:B------:R-:W-:Y:S08]  /*0000*/  LDC R1, c[0x0][0x37c] ;  /* 0x0000df00ff017b82 */ /* 0x000ff00000000800 */
[----:B------:R-:W0:Y:S01]  /*0010*/  LDC.64 R2, c[0x0][0x3a0] ;  /* 0x0000e800ff027b82 */ /* 0x000e220000000a00 */
[----:B------:R-:W1:Y:S01]  /*0020*/  S2R R7, SR_TID.X ;  /* 0x0000000000077919 */ /* 0x000e620000002100 */
[----:B------:R-:W2:Y:S06]  /*0030*/  LDCU.64 UR6, c[0x0][0x398] ;  /* 0x00007300ff0677ac */ /* 0x000eac0008000a00 */
[----:B------:R-:W1:Y:S08]  /*0040*/  S2UR UR5, SR_CTAID.X ;  /* 0x00000000000579c3 */ /* 0x000e700000002500 */
[----:B------:R-:W1:Y:S01]  /*0050*/  LDC R6, c[0x0][0x360] ;  /* 0x0000d800ff067b82 */ /* 0x000e620000000800 */
[----:B--2---:R-:W-:-:S02]  /*0060*/  UIMAD UR4, UR7, UR6, URZ ;  /* 0x00000006070472a4 */ /* 0x004fc4000f8e02ff */
[----:B0-----:R-:W-:-:S04]  /*0070*/  IMAD R0, R2, UR6, RZ ;  /* 0x0000000602007c24 */ /* 0x001fc8000f8e02ff */
[----:B------:R-:W-:Y:S02]  /*0080*/  IMAD R5, R3, UR4, RZ ;  /* 0x0000000403057c24 */ /* 0x000fe4000f8e02ff */
[----:B------:R-:W-:Y:S02]  /*0090*/  IMAD R4, R0, R3, RZ ;  /* 0x0000000300047224 */ /* 0x000fe400078e02ff */
[----:B-1----:R-:W-:-:S03]  /*00a0*/  IMAD R0, R6, UR5, R7 ;  /* 0x0000000506007c24 */ /* 0x002fc6000f8e0207 */
[----:B------:R-:W-:-:S04]  /*00b0*/  VIMNMX R7, PT, PT, R5, R4, !PT ;  /* 0x0000000405077248 */ /* 0x000fc80007fe0100 */
[----:B------:R-:W-:-:S13]  /*00c0*/  ISETP.GE.AND P0, PT, R0, R7, PT ;  /* 0x000000070000720c */ /* 0x000fda0003f06270 */
[----:B------:R-:W-:Y:S05]  /*00d0*/  @P0 EXIT ;  /* 0x000000000000094d */ /* 0x000fea0003800000 */
[C---:B------:R-:W-:Y:S01]  /*00e0*/  ISETP.GE.AND P1, PT, R0.reuse, R5, PT ;  /* 0x000000050000720c */ /* 0x040fe20003f26270 */
[----:B------:R-:W0:Y:S01]  /*00f0*/  LDCU.64 UR4, c[0x0][0x358] ;  /* 0x00006b00ff0477ac */ /* 0x000e220008000a00 */
[----:B------:R-:W-:Y:S01]  /*0100*/  BSSY.RECONVERGENT B0, `(.L_x_0) ;  /* 0x000003e000007945 */ /* 0x000fe20003800200 */
[----:B------:R-:W-:-:S10]  /*0110*/  ISETP.GE.AND P0, PT, R0, R4, PT ;  /* 0x000000040000720c */ /* 0x000fd40003f06270 */
[----:B------:R-:W-:Y:S05]  /*0120*/  @P1 BRA `(.L_x_1) ;  /* 0x0000000000ec1947 */ /* 0x000fea0003800000 */
[----:B------:R-:W-:Y:S01]  /*0130*/  IMAD R5, R3, UR7, RZ ;  /* 0x0000000703057c24 */ /* 0x000fe2000f8e02ff */
[----:B------:R-:W-:Y:S01]  /*0140*/  IABS R4, R3 ;  /* 0x0000000300047213 */ /* 0x000fe20000000000 */
[----:B------:R-:W1:Y:S03]  /*0150*/  LDCU UR6, c[0x0][0x3a8] ;  /* 0x00007500ff0677ac */ /* 0x000e660008000800 */
[----:B------:R-:W-:Y:S01]  /*0160*/  IABS R6, R5 ;  /* 0x0000000500067213 */ /* 0x000fe20000000000 */
[----:B------:R-:W2:Y:S08]  /*0170*/  I2F.RP R12, R4 ;  /* 0x00000004000c7306 */ /* 0x000eb00000209400 */
[----:B------:R-:W3:Y:S08]  /*0180*/  I2F.RP R7, R6 ;  /* 0x0000000600077306 */ /* 0x000ef00000209400 */
[----:B--2---:R-:W2:Y:S08]  /*0190*/  MUFU.RCP R12, R12 ;  /* 0x0000000c000c7308 */ /* 0x004eb00000001000 */
[----:B---3--:R-:W3:Y:S01]  /*01a0*/  MUFU.RCP R7, R7 ;  /* 0x0000000700077308 */ /* 0x008ee20000001000 */
[----:B--2---:R-:W-:Y:S01]  /*01b0*/  VIADD R10, R12, 0xffffffe ;  /* 0x0ffffffe0c0a7836 */ /* 0x004fe20000000000 */
[----:B------:R-:W-:-:S06]  /*01c0*/  IABS R12, R0 ;  /* 0x00000000000c7213 */ /* 0x000fcc0000000000 */
[----:B------:R2:W4:Y:S01]  /*01d0*/  F2I.FTZ.U32.TRUNC.NTZ R11, R10 ;  /* 0x0000000a000b7305 */ /* 0x000522000021f000 */
[----:B---3--:R-:W-:-:S07]  /*01e0*/  VIADD R8, R7, 0xffffffe ;  /* 0x0ffffffe07087836 */ /* 0x008fce0000000000 */
[----:B------:R3:W5:Y:S01]  /*01f0*/  F2I.FTZ.U32.TRUNC.NTZ R9, R8 ;  /* 0x0000000800097305 */ /* 0x000762000021f000 */
[----:B--2---:R-:W-:Y:S01]  /*0200*/  IMAD.MOV.U32 R10, RZ, RZ, RZ ;  /* 0x000000ffff0a7224 */ /* 0x004fe200078e00ff */
[----:B----4-:R-:W-:Y:S01]  /*0210*/  IADD3 R13, PT, PT, RZ, -R11, RZ ;  /* 0x8000000bff0d7210 */ /* 0x010fe20007ffe0ff */
[----:B---3--:R-:W-:-:S04]  /*0220*/  IMAD.MOV.U32 R8, RZ, RZ, RZ ;  /* 0x000000ffff087224 */ /* 0x008fc800078e00ff */
[----:B------:R-:W-:Y:S02]  /*0230*/  IMAD R13, R13, R4, RZ ;  /* 0x000000040d0d7224 */ /* 0x000fe400078e02ff */
[----:B-----5:R-:W-:Y:S02]  /*0240*/  IMAD.MOV R15, RZ, RZ, -R9 ;  /* 0x000000ffff0f7224 */ /* 0x020fe400078e0a09 */
[----:B------:R-:W-:Y:S01]  /*0250*/  IMAD.HI.U32 R11, R11, R13, R10 ;  /* 0x0000000d0b0b7227 */ /* 0x000fe200078e000a */
[----:B------:R-:W-:Y:S02]  /*0260*/  IABS R10, R5 ;  /* 0x00000005000a7213 */ /* 0x000fe40000000000 */
[----:B------:R-:W-:Y:S01]  /*0270*/  MOV R13, R12 ;  /* 0x0000000c000d7202 */ /* 0x000fe20000000f00 */
[----:B------:R-:W-:-:S04]  /*0280*/  IMAD R7, R15, R6, RZ ;  /* 0x000000060f077224 */ /* 0x000fc800078e02ff */
[----:B------:R-:W-:-:S04]  /*0290*/  IMAD.HI.U32 R8, R9, R7, R8 ;  /* 0x0000000709087227 */ /* 0x000fc800078e0008 */
[----:B------:R-:W-:Y:S02]  /*02a0*/  IMAD.MOV R7, RZ, RZ, -R10 ;  /* 0x000000ffff077224 */ /* 0x000fe400078e0a0a */
[-C--:B------:R-:W-:Y:S02]  /*02b0*/  IMAD.HI.U32 R10, R8, R13.reuse, RZ ;  /* 0x0000000d080a7227 */ /* 0x080fe400078e00ff */
[----:B------:R-:W2:Y:S02]  /*02c0*/  LDC.64 R8, c[0x0][0x390] ;  /* 0x0000e400ff087b82 */ /* 0x000ea40000000a00 */
[----:B------:R-:W-:-:S04]  /*02d0*/  IMAD.HI.U32 R11, R11, R13, RZ ;  /* 0x0000000d0b0b7227 */ /* 0x000fc800078e00ff */
[----:B------:R-:W-:Y:S01]  /*02e0*/  IMAD R7, R10, R7, R13 ;  /* 0x000000070a077224 */ /* 0x000fe200078e020d */
[----:B------:R-:W-:-:S04]  /*02f0*/  IADD3 R11, PT, PT, -R11, RZ, RZ ;  /* 0x000000ff0b0b7210 */ /* 0x000fc80007ffe1ff */
[----:B------:R-:W-:Y:S01]  /*0300*/  ISETP.GT.U32.AND P1, PT, R6, R7, PT ;  /* 0x000000070600720c */ /* 0x000fe20003f24070 */
[----:B------:R-:W-:-:S05]  /*0310*/  IMAD R11, R4, R11, R13 ;  /* 0x0000000b040b7224 */ /* 0x000fca00078e020d */
[----:B------:R-:W-:-:S07]  /*0320*/  ISETP.GT.U32.AND P2, PT, R4, R11, PT ;  /* 0x0000000b0400720c */ /* 0x000fce0003f44070 */
[----:B------:R-:W-:Y:S01]  /*0330*/  @!P1 IMAD.IADD R7, R7, 0x1, -R6 ;  /* 0x0000000107079824 */ /* 0x000fe200078e0a06 */
[----:B------:R-:W-:Y:S02]  /*0340*/  @!P1 IADD3 R10, PT, PT, R10, 0x1, RZ ;  /* 0x000000010a0a9810 */ /* 0x000fe40007ffe0ff */
[----:B------:R-:W-:Y:S02]  /*0350*/  ISETP.NE.AND P1, PT, R5, RZ, PT ;  /* 0x000000ff0500720c */ /* 0x000fe40003f25270 */
[----:B------:R-:W-:Y:S01]  /*0360*/  ISETP.GE.U32.AND P5, PT, R7, R6, PT ;  /* 0x000000060700720c */ /* 0x000fe20003fa6070 */
[----:B------:R-:W-:Y:S01]  /*0370*/  @!P2 IMAD.IADD R11, R11, 0x1, -R4 ;  /* 0x000000010b0ba824 */ /* 0x000fe200078e0a04 */
[C---:B------:R-:W-:Y:S02]  /*0380*/  LOP3.LUT R6, R0.reuse, R5, RZ, 0x3c, !PT ;  /* 0x0000000500067212 */ /* 0x040fe400078e3cff */
[----:B------:R-:W-:Y:S02]  /*0390*/  ISETP.GE.AND P2, PT, R0, RZ, PT ;  /* 0x000000ff0000720c */ /* 0x000fe40003f46270 */
[----:B------:R-:W-:-:S02]  /*03a0*/  ISETP.GE.AND P3, PT, R6, RZ, PT ;  /* 0x000000ff0600720c */ /* 0x000fc40003f66270 */
[----:B------:R-:W3:Y:S01]  /*03b0*/  LDC.64 R6, c[0x0][0x380] ;  /* 0x0000e000ff067b82 */ /* 0x000ee20000000a00 */
[----:B------:R-:W-:-:S04]  /*03c0*/  ISETP.GT.U32.AND P4, PT, R4, R11, PT ;  /* 0x0000000b0400720c */ /* 0x000fc80003f84070 */
[----:B------:R-:W-:Y:S01]  /*03d0*/  @P5 VIADD R10, R10, 0x1 ;  /* 0x000000010a0a5836 */ /* 0x000fe20000000000 */
[----:B------:R-:W-:-:S05]  /*03e0*/  ISETP.NE.AND P5, PT, R3, RZ, PT ;  /* 0x000000ff0300720c */ /* 0x000fca0003fa5270 */
[----:B------:R-:W-:Y:S01]  /*03f0*/  @!P3 IMAD.MOV R10, RZ, RZ, -R10 ;  /* 0x000000ffff0ab224 */ /* 0x000fe200078e0a0a */
[----:B------:R-:W-:Y:S02]  /*0400*/  @!P1 LOP3.LUT R10, RZ, R5, RZ, 0x33, !PT ;  /* 0x00000005ff0a9212 */ /* 0x000fe400078e33ff */
[----:B------:R-:W-:-:S03]  /*0410*/  @!P4 IADD3 R11, PT, PT, R11, -R4, RZ ;  /* 0x800000040b0bc210 */ /* 0x000fc60007ffe0ff */
[----:B-1----:R-:W-:Y:S01]  /*0420*/  VIADD R4, R10, UR6 ;  /* 0x000000060a047c36 */ /* 0x002fe20008000000 */
[----:B------:R-:W-:Y:S02]  /*0430*/  @!P2 IADD3 R11, PT, PT, -R11, RZ, RZ ;  /* 0x000000ff0b0ba210 */ /* 0x000fe40007ffe1ff */
[----:B------:R-:W-:Y:S01]  /*0440*/  @!P5 LOP3.LUT R11, RZ, R3, RZ, 0x33, !PT ;  /* 0x00000003ff0bd212 */ /* 0x000fe200078e33ff */
[----:B---3--:R-:W-:-:S04]  /*0450*/  IMAD.WIDE R6, R0, 0x2, R6 ;  /* 0x0000000200067825 */ /* 0x008fc800078e0206 */
[----:B------:R-:W-:Y:S01]  /*0460*/  IMAD R5, R4, R3, R11 ;  /* 0x0000000304057224 */ /* 0x000fe200078e020b */
[----:B0-----:R-:W3:Y:S03]  /*0470*/  LDG.E.U16 R10, desc[UR4][R6.64] ;  /* 0x00000004060a7981 */ /* 0x001ee6000c1e1500 */
[----:B--2---:R-:W-:-:S06]  /*0480*/  IMAD.WIDE R4, R5, 0x4, R8 ;  /* 0x0000000405047825 */ /* 0x004fcc00078e0208 */
[----:B------:R-:W2:Y:S01]  /*0490*/  LDG.E.CONSTANT R4, desc[UR4][R4.64] ;  /* 0x0000000404047981 */ /* 0x000ea2000c1e9900 */
[----:B---3--:R-:W-:-:S05]  /*04a0*/  SHF.L.U32 R9, R10, 0x10, RZ ;  /* 0x000000100a097819 */ /* 0x008fca00000006ff */
[----:B--2---:R-:W-:-:S05]  /*04b0*/  FADD R9, R4, R9 ;  /* 0x0000000904097221 */ /* 0x004fca0000000000 */
[----:B------:R-:W-:-:S05]  /*04c0*/  F2FP.BF16.F32.PACK_AB R9, RZ, R9 ;  /* 0x00000009ff09723e */ /* 0x000fca00000010ff */
[----:B------:R1:W-:Y:S02]  /*04d0*/  STG.E.U16 desc[UR4][R6.64], R9 ;  /* 0x0000000906007986 */ /* 0x0003e4000c101504 */
.L_x_1:
[----:B0-----:R-:W-:Y:S05]  /*04e0*/  BSYNC.RECONVERGENT B0 ;  /* 0x0000000000007941 */ /* 0x001fea0003800200 */
.L_x_0:
[----:B------:R-:W-:Y:S05]  /*04f0*/  @P0 EXIT ;  /* 0x000000000000094d */ /* 0x000fea0003800000 */
[----:B------:R-:W-:Y:S01]  /*0500*/  IMAD R5, R3, R2, RZ ;  /* 0x0000000203057224 */ /* 0x000fe200078e02ff */
[----:B------:R-:W-:Y:S01]  /*0510*/  IABS R2, R3 ;  /* 0x0000000300027213 */ /* 0x000fe20000000000 */
[----:B------:R-:W0:Y:S01]  /*0520*/  LDCU UR6, c[0x0][0x3a8] ;  /* 0x00007500ff0677ac */ /* 0x000e220008000800 */
[----:B------:R-:W-:Y:S02]  /*0530*/  ISETP.GE.AND P4, PT, R0, RZ, PT ;  /* 0x000000ff0000720c */ /* 0x000fe40003f86270 */
[----:B------:R-:W-:Y:S01]  /*0540*/  IABS R4, R5 ;  /* 0x0000000500047213 */ /* 0x000fe20000000000 */
[----:B------:R-:W2:Y:S08]  /*0550*/  I2F.RP R11, R2 ;  /* 0x00000002000b7306 */ /* 0x000eb00000209400 */
[----:B------:R-:W3:Y:S08]  /*0560*/  I2F.RP R10, R4 ;  /* 0x00000004000a7306 */ /* 0x000ef00000209400 */
[----:B--2---:R-:W2:Y:S08]  /*0570*/  MUFU.RCP R11, R11 ;  /* 0x0000000b000b7308 */ /* 0x004eb00000001000 */
[----:B---3--:R-:W3:Y:S01]  /*0580*/  MUFU.RCP R10, R10 ;  /* 0x0000000a000a7308 */ /* 0x008ee20000001000 */
[----:B--2---:R-:W-:Y:S01]  /*0590*/  VIADD R8, R11, 0xffffffe ;  /* 0x0ffffffe0b087836 */ /* 0x004fe20000000000 */
[----:B------:R-:W-:-:S06]  /*05a0*/  IABS R11, R0 ;  /* 0x00000000000b7213 */ /* 0x000fcc0000000000 */
[----:B-1----:R1:W2:Y:S01]  /*05b0*/  F2I.FTZ.U32.TRUNC.NTZ R9, R8 ;  /* 0x0000000800097305 */ /* 0x0022a2000021f000 */
[----:B---3--:R-:W-:-:S07]  /*05c0*/  IADD3 R6, PT, PT, R10, 0xffffffe, RZ ;  /* 0x0ffffffe0a067810 */ /* 0x008fce0007ffe0ff */
[----:B------:R3:W4:Y:S01]  /*05d0*/  F2I.FTZ.U32.TRUNC.NTZ R7, R6 ;  /* 0x0000000600077305 */ /* 0x000722000021f000 */
[----:B-1----:R-:W-:Y:S02]  /*05e0*/  IMAD.MOV.U32 R8, RZ, RZ, RZ ;  /* 0x000000ffff087224 */ /* 0x002fe400078e00ff */
[----:B--2---:R-:W-:Y:S02]  /*05f0*/  IMAD.MOV R13, RZ, RZ, -R9 ;  /* 0x000000ffff0d7224 */ /* 0x004fe400078e0a09 */
[----:B---3--:R-:W-:Y:S02]  /*0600*/  HFMA2 R6, -RZ, RZ, 0, 0 ;  /* 0x00000000ff067431 */ /* 0x008fe400000001ff */
[----:B------:R-:W-:Y:S01]  /*0610*/  IMAD R13, R13, R2, RZ ;  /* 0x000000020d0d7224 */ /* 0x000fe200078e02ff */
[----:B----4-:R-:W-:-:S03]  /*0620*/  IADD3 R15, PT, PT, RZ, -R7, RZ ;  /* 0x80000007ff0f7210 */ /* 0x010fc60007ffe0ff */
[----:B------:R-:W-:Y:S01]  /*0630*/  IMAD.HI.U32 R10, R9, R13, R8 ;  /* 0x0000000d090a7227 */ /* 0x000fe200078e0008 */
[----:B------:R-:W-:-:S03]  /*0640*/  IABS R8, R5 ;  /* 0x0000000500087213 */ /* 0x000fc60000000000 */
[----:B------:R-:W-:-:S04]  /*0650*/  IMAD R9, R15, R4, RZ ;  /* 0x000000040f097224 */ /* 0x000fc800078e02ff */
[----:B------:R-:W-:-:S04]  /*0660*/  IMAD.HI.U32 R6, R7, R9, R6 ;  /* 0x0000000907067227 */ /* 0x000fc800078e0006 */
[----:B------:R-:W-:Y:S02]  /*0670*/  IMAD.MOV R7, RZ, RZ, -R8 ;  /* 0x000000ffff077224 */ /* 0x000fe400078e0a08 */
[----:B------:R-:W-:-:S04]  /*0680*/  IMAD.HI.U32 R8, R10, R11, RZ ;  /* 0x0000000b0a087227 */ /* 0x000fc800078e00ff */
[----:B------:R-:W-:Y:S01]  /*0690*/  IMAD.HI.U32 R10, R6, R11, RZ ;  /* 0x0000000b060a7227 */ /* 0x000fe200078e00ff */
[----:B------:R-:W-:-:S03]  /*06a0*/  IADD3 R8, PT, PT, -R8, RZ, RZ ;  /* 0x000000ff08087210 */ /* 0x000fc60007ffe1ff */
[--C-:B------:R-:W-:Y:S02]  /*06b0*/  IMAD R7, R10, R7, R11.reuse ;  /* 0x000000070a077224 */ /* 0x100fe400078e020b */
[----:B------:R-:W-:Y:S02]  /*06c0*/  IMAD R11, R2, R8, R11 ;  /* 0x00000008020b7224 */ /* 0x000fe400078e020b */
[----:B------:R-:W1:Y:S01]  /*06d0*/  LDC.64 R8, c[0x0][0x390] ;  /* 0x0000e400ff087b82 */ /* 0x000e620000000a00 */
[----:B------:R-:W-:Y:S02]  /*06e0*/  ISETP.GT.U32.AND P3, PT, R4, R7, PT ;  /* 0x000000070400720c */ /* 0x000fe40003f64070 */
[----:B------:R-:W-:-:S11]  /*06f0*/  ISETP.GT.U32.AND P0, PT, R2, R11, PT ;  /* 0x0000000b0200720c */ /* 0x000fd60003f04070 */
[----:B------:R-:W-:Y:S02]  /*0700*/  @!P3 IMAD.IADD R7, R7, 0x1, -R4 ;  /* 0x000000010707b824 */ /* 0x000fe400078e0a04 */
[----:B------:R-:W-:Y:S01]  /*0710*/  @!P0 IADD3 R11, PT, PT, R11, -R2, RZ ;  /* 0x800000020b0b8210 */ /* 0x000fe20007ffe0ff */
[----:B------:R-:W-:Y:S01]  /*0720*/  @!P3 VIADD R10, R10, 0x1 ;  /* 0x000000010a0ab836 */ /* 0x000fe20000000000 */
[----:B------:R-:W-:Y:S02]  /*0730*/  ISETP.NE.AND P3, PT, R5, RZ, PT ;  /* 0x000000ff0500720c */ /* 0x000fe40003f65270 */
[----:B------:R-:W-:Y:S02]  /*0740*/  ISETP.GE.U32.AND P2, PT, R7, R4, PT ;  /* 0x000000040700720c */ /* 0x000fe40003f46070 */
[----:B------:R-:W-:Y:S01]  /*0750*/  ISETP.GT.U32.AND P1, PT, R2, R11, PT ;  /* 0x0000000b0200720c */ /* 0x000fe20003f24070 */
[----:B------:R-:W2:Y:S01]  /*0760*/  LDC.64 R6, c[0x0][0x388] ;  /* 0x0000e200ff067b82 */ /* 0x000ea20000000a00 */
[----:B------:R-:W-:-:S04]  /*0770*/  LOP3.LUT R4, R0, R5, RZ, 0x3c, !PT ;  /* 0x0000000500047212 */ /* 0x000fc800078e3cff */
[----:B------:R-:W-:-:S05]  /*0780*/  ISETP.GE.AND P0, PT, R4, RZ, PT ;  /* 0x000000ff0400720c */ /* 0x000fca0003f06270 */
[----:B------:R-:W-:Y:S02]  /*0790*/  @P2 IADD3 R10, PT, PT, R10, 0x1, RZ ;  /* 0x000000010a0a2810 */ /* 0x000fe40007ffe0ff */
[----:B------:R-:W-:Y:S01]  /*07a0*/  ISETP.NE.AND P2, PT, R3, RZ, PT ;  /* 0x000000ff0300720c */ /* 0x000fe20003f45270 */
[----:B------:R-:W-:-:S05]  /*07b0*/  @!P1 IMAD.IADD R11, R11, 0x1, -R2 ;  /* 0x000000010b0b9824 */ /* 0x000fca00078e0a02 */
[----:B------:R-:W-:Y:S01]  /*07c0*/  MOV R2, R11 ;  /* 0x0000000b00027202 */ /* 0x000fe20000000f00 */
[----:B------:R-:W-:Y:S01]  /*07d0*/  @!P0 IMAD.MOV R10, RZ, RZ, -R10 ;  /* 0x000000ffff0a8224 */ /* 0x000fe200078e0a0a */
[----:B------:R-:W-:Y:S02]  /*07e0*/  @!P3 LOP3.LUT R10, RZ, R5, RZ, 0x33, !PT ;  /* 0x00000005ff0ab212 */ /* 0x000fe400078e33ff */
[----:B------:R-:W-:Y:S01]  /*07f0*/  @!P4 IADD3 R2, PT, PT, -R2, RZ, RZ ;  /* 0x000000ff0202c210 */ /* 0x000fe20007ffe1ff */
[----:B--2---:R-:W-:Y:S02]  /*0800*/  IMAD.WIDE R4, R0, 0x2, R6 ;  /* 0x0000000200047825 */ /* 0x004fe400078e0206 */
[-C--:B------:R-:W-:Y:S02]  /*0810*/  @!P2 LOP3.LUT R2, RZ, R3.reuse, RZ, 0x33, !PT ;  /* 0x00000003ff02a212 */ /* 0x080fe400078e33ff */
[----:B0-----:R-:W-:Y:S01]  /*0820*/  VIADD R10, R10, UR6 ;  /* 0x000000060a0a7c36 */ /* 0x001fe20008000000 */
[----:B------:R-:W2:Y:S03]  /*0830*/  LDG.E.U16 R0, desc[UR4][R4.64] ;  /* 0x0000000404007981 */ /* 0x000ea6000c1e1500 */
[----:B------:R-:W-:-:S04]  /*0840*/  IMAD R3, R10, R3, R2 ;  /* 0x000000030a037224 */ /* 0x000fc800078e0202 */
[----:B-1----:R-:W-:-:S06]  /*0850*/  IMAD.WIDE R2, R3, 0x4, R8 ;  /* 0x0000000403027825 */ /* 0x002fcc00078e0208 */
[----:B------:R-:W3:Y:S01]  /*0860*/  LDG.E.CONSTANT R2, desc[UR4][R2.64] ;  /* 0x0000000402027981 */ /* 0x000ee2000c1e9900 */
[----:B--2---:R-:W-:-:S05]  /*0870*/  SHF.L.U32 R7, R0, 0x10, RZ ;  /* 0x0000001000077819 */ /* 0x004fca00000006ff */
[----:B---3--:R-:W-:-:S05]  /*0880*/  FADD R7, R2, R7 ;  /* 0x0000000702077221 */ /* 0x008fca0000000000 */
[----:B------:R-:W-:-:S05]  /*0890*/  F2FP.BF16.F32.PACK_AB R7, RZ, R7 ;  /* 0x00000007ff07723e */ /* 0x000fca00000010ff */
[----:B------:R-:W-:Y:S01]  /*08a0*/  STG.E.U16 desc[UR4][R4.64], R7 ;  /* 0x0000000704007986 */ /* 0x000fe2000c101504 */
[----:B------:R-:W-:Y:S05]  /*08b0*/  EXIT ;  /* 0x000000000000794d */ /* 0x000fea0003800000 */
.L_x_2:
[----:B------:R-:W-:-:S00]  /*08c0*/  BRA `(.L_x_2) ;  /* 0xfffffffc00fc7947 */ /* 0x000fc0000383ffff */
[----:B------:R-:W-:-:S00]  /*08d0*/  NOP ;  /* 0x0000000000007918 */ /* 0x000fc00000000000 */
        /* <DEDUP_REMOVED lines=10> */
.L_x_42:


//--------------------- .text._ZN8pygpukit3ops2nn21pope_apply_f16_kernelEP6__halfS3_PKfiiiii --------------------------
	.section	.text._ZN8pygpukit3ops2nn21pope_apply_f16_kernelEP6__halfS3_PKfiiiii,"ax",@progbits
	.align	128
        .global         _ZN8pygpukit3ops2nn21pope_apply_f16_kernelEP6__halfS3_PKfiiiii
        .type           _ZN8pygpukit3ops2nn21pope_apply_f16_kernelEP6__halfS3_PKfiiiii,@function
        .size           _ZN8pygpukit3ops2nn21pope_apply_f16_kernelEP6__halfS3_PKfiiiii,(.L_x_43 - _ZN8pygpukit3ops2nn21pope_apply_f16_kernelEP6__halfS3_PKfiiiii)
        .other          _ZN8pygpukit3ops2nn21pope_apply_f16_kernelEP6__halfS3_PKfiiiii,@"STO_CUDA_ENTRY STV_DEFAULT"
_ZN8pygpukit3ops2nn21pope_apply_f16_kernelEP6__halfS3_PKfiiiii:
.text._ZN8pygpukit3ops2nn21pope_apply_f16_kernelEP6__halfS3_PKfiiiii:
        /* <DEDUP_REMOVED lines=41> */
[----:B------:R-:W-:Y:S01]  /*0290*/  IMAD.HI.U32 R8, R9, R7, R8 ;  /* 0x0000000709087227 */ /* 0x000fe200078e0008 */
[----:B------:R-:W-:-:S03]  /*02a0*/  IADD3 R7, PT, PT, RZ, -R10, RZ ;  /* 0x8000000aff077210 */ /* 0x000fc60007ffe0ff */
[----:B------:R-:W-:-:S04]  /*02b0*/  IMAD.HI.U32 R11, R11, R13, RZ ;  /* 0x0000000d0b0b7227 */ /* 0x000fc800078e00ff */
[----:B------:R-:W-:Y:S02]  /*02c0*/  IMAD.HI.U32 R10, R8, R13, RZ ;  /* 0x0000000d080a7227 */ /* 0x000fe400078e00ff */
[----:B------:R-:W2:Y:S02]  /*02d0*/  LDC.64 R8, c[0x0][0x390] ;  /* 0x0000e400ff087b82 */ /* 0x000ea40000000a00 */
[----:B------:R-:W-:Y:S02]  /*02e0*/  IMAD R7, R10, R7, R13 ;  /* 0x000000070a077224 */ /* 0x000fe400078e020d */
[----:B------:R-:W-:-:S03]  /*02f0*/  IMAD.MOV R11, RZ, RZ, -R11 ;  /* 0x000000ffff0b7224 */ /* 0x000fc600078e0a0b */
[----:B------:R-:W-:Y:S01]  /*0300*/  ISETP.GT.U32.AND P1, PT, R6, R7, PT ;  /* 0x000000070600720c */ /* 0x000fe20003f24070 */
[----:B------:R-:W-:-:S05]  /*0310*/  IMAD R11, R4, R11, R13 ;  /* 0x0000000b040b7224 */ /* 0x000fca00078e020d */
[----:B------:R-:W-:-:S07]  /*0320*/  ISETP.GT.U32.AND P2, PT, R4, R11, PT ;  /* 0x0000000b0400720c */ /* 0x000fce0003f44070 */
[-C--:B------:R-:W-:Y:S02]  /*0330*/  @!P1 IADD3 R7, PT, PT, R7, -R6.reuse, RZ ;  /* 0x8000000607079210 */ /* 0x080fe40007ffe0ff */
[----:B------:R-:W-:Y:S02]  /*0340*/  @!P1 IADD3 R10, PT, PT, R10, 0x1, RZ ;  /* 0x000000010a0a9810 */ /* 0x000fe40007ffe0ff */
[----:B------:R-:W-:Y:S02]  /*0350*/  ISETP.GE.U32.AND P5, PT, R7, R6, PT ;  /* 0x000000060700720c */ /* 0x000fe40003fa6070 */
[----:B------:R-:W-:Y:S01]  /*0360*/  LOP3.LUT R6, R0, R5, RZ, 0x3c, !PT ;  /* 0x0000000500067212 */ /* 0x000fe200078e3cff */
[----:B------:R-:W-:Y:S01]  /*0370*/  @!P2 IMAD.IADD R11, R11, 0x1, -R4 ;  /* 0x000000010b0ba824 */ /* 0x000fe200078e0a04 */
[----:B------:R-:W-:Y:S02]  /*0380*/  ISETP.NE.AND P1, PT, R5, RZ, PT ;  /* 0x000000ff0500720c */ /* 0x000fe40003f25270 */
[----:B------:R-:W-:-:S02]  /*0390*/  ISETP.GE.AND P3, PT, R6, RZ, PT ;  /* 0x000000ff0600720c */ /* 0x000fc40003f66270 */
[----:B------:R-:W3:Y:S01]  /*03a0*/  LDC.64 R6, c[0x0][0x380] ;  /* 0x0000e000ff067b82 */ /* 0x000ee20000000a00 */
[----:B------:R-:W-:Y:S02]  /*03b0*/  ISETP.GT.U32.AND P4, PT, R4, R11, PT ;  /* 0x0000000b0400720c */ /* 0x000fe40003f84070 */
[----:B------:R-:W-:Y:S02]  /*03c0*/  ISETP.GE.AND P2, PT, R0, RZ, PT ;  /* 0x000000ff0000720c */ /* 0x000fe40003f46270 */
        /* <DEDUP_REMOVED lines=13> */
[----:B---3--:R-:W-:-:S05]  /*04a0*/  HADD2.F32 R9, -RZ, R10.H0_H0 ;  /* 0x2000000aff097230 */ /* 0x008fca0000004100 */
[----:B--2---:R-:W-:-:S05]  /*04b0*/  FADD R9, R4, R9 ;  /* 0x0000000904097221 */ /* 0x004fca0000000000 */
[----:B------:R-:W-:-:S05]  /*04c0*/  F2FP.F16.F32.PACK_AB R9, RZ, R9 ;  /* 0x00000009ff09723e */ /* 0x000fca00000000ff */
[----:B------:R1:W-:Y:S02]  /*04d0*/  STG.E.U16 desc[UR4][R6.64], R9 ;  /* 0x0000000906007986 */ /* 0x0003e4000c101504 */
.L_x_4:
[----:B0-----:R-:W-:Y:S05]  /*04e0*/  BSYNC.RECONVERGENT B0 ;  /* 0x0000000000007941 */ /* 0x001fea0003800200 */
.L_x_3:
[----:B------:R-:W-:Y:S05]  /*04f0*/  @P0 EXIT ;  /* 0x000000000000094d */ /* 0x000fea0003800000 */
[----:B------:R-:W-:Y:S01]  /*0500*/  IMAD R5, R3, R2, RZ ;  /* 0x0000000203057224 */ /* 0x000fe200078e02ff */
[----:B------:R-:W-:Y:S01]  /*0510*/  IABS R2, R3 ;  /* 0x0000000300027213 */ /* 0x000fe20000000000 */
[----:B------:R-:W0:Y:S01]  /*0520*/  LDCU UR6, c[0x0][0x3a8] ;  /* 0x00007500ff0677ac */ /* 0x000e220008000800 */
[----:B------:R-:W-:Y:S02]  /*0530*/  ISETP.GE.AND P4, PT, R0, RZ, PT ;  /* 0x000000ff0000720c */ /* 0x000fe40003f86270 */
[----:B------:R-:W2:Y:S01]  /*0540*/  I2F.RP R11, R2 ;  /* 0x00000002000b7306 */ /* 0x000ea20000209400 */
[----:B------:R-:W-:-:S07]  /*0550*/  IABS R4, R5 ;  /* 0x0000000500047213 */ /* 0x000fce0000000000 */
[----:B------:R-:W3:Y:S08]  /*0560*/  I2F.RP R10, R4 ;  /* 0x00000004000a7306 */ /* 0x000ef00000209400 */
[----:B--2---:R-:W2:Y:S08]  /*0570*/  MUFU.RCP R11, R11 ;  /* 0x0000000b000b7308 */ /* 0x004eb00000001000 */
[----:B---3--:R-:W3:Y:S01]  /*0580*/  MUFU.RCP R10, R10 ;  /* 0x0000000a000a7308 */ /* 0x008ee20000001000 */
[----:B--2---:R-:W-:-:S02]  /*0590*/  IADD3 R8, PT, PT, R11, 0xffffffe, RZ ;  /* 0x0ffffffe0b087810 */ /* 0x004fc40007ffe0ff */
[----:B------:R-:W-:-:S05]  /*05a0*/  IABS R11, R0 ;  /* 0x00000000000b7213 */ /* 0x000fca0000000000 */
[----:B-1----:R1:W2:Y:S01]  /*05b0*/  F2I.FTZ.U32.TRUNC.NTZ R9, R8 ;  /* 0x0000000800097305 */ /* 0x0022a2000021f000 */
[----:B---3--:R-:W-:-:S07]  /*05c0*/  VIADD R6, R10, 0xffffffe ;  /* 0x0ffffffe0a067836 */ /* 0x008fce0000000000 */
[----:B------:R3:W4:Y:S01]  /*05d0*/  F2I.FTZ.U32.TRUNC.NTZ R7, R6 ;  /* 0x0000000600077305 */ /* 0x000722000021f000 */
[----:B-1----:R-:W-:Y:S01]  /*05e0*/  HFMA2 R8, -RZ, RZ, 0, 0 ;  /* 0x00000000ff087431 */ /* 0x002fe200000001ff */
[----:B--2---:R-:W-:Y:S01]  /*05f0*/  IADD3 R13, PT, PT, RZ, -R9, RZ ;  /* 0x80000009ff0d7210 */ /* 0x004fe20007ffe0ff */
[----:B---3--:R-:W-:-:S04]  /*0600*/  IMAD.MOV.U32 R6, RZ, RZ, RZ ;  /* 0x000000ffff067224 */ /* 0x008fc800078e00ff */
[----:B------:R-:W-:Y:S02]  /*0610*/  IMAD R13, R13, R2, RZ ;  /* 0x000000020d0d7224 */ /* 0x000fe400078e02ff */
[----:B----4-:R-:W-:Y:S02]  /*0620*/  IMAD.MOV R15, RZ, RZ, -R7 ;  /* 0x000000ffff0f7224 */ /* 0x010fe400078e0a07 */
[----:B------:R-:W-:Y:S01]  /*0630*/  IMAD.HI.U32 R10, R9, R13, R8 ;  /* 0x0000000d090a7227 */ /* 0x000fe200078e0008 */
[----:B------:R-:W-:-:S03]  /*0640*/  IABS R8, R5 ;  /* 0x0000000500087213 */ /* 0x000fc60000000000 */
[----:B------:R-:W-:-:S04]  /*0650*/  IMAD R9, R15, R4, RZ ;  /* 0x000000040f097224 */ /* 0x000fc800078e02ff */
[----:B------:R-:W-:Y:S01]  /*0660*/  IMAD.HI.U32 R6, R7, R9, R6 ;  /* 0x0000000907067227 */ /* 0x000fe200078e0006 */
[----:B------:R-:W-:-:S03]  /*0670*/  IADD3 R7, PT, PT, RZ, -R8, RZ ;  /* 0x80000008ff077210 */ /* 0x000fc60007ffe0ff */
[----:B------:R-:W-:-:S04]  /*0680*/  IMAD.HI.U32 R8, R10, R11, RZ ;  /* 0x0000000b0a087227 */ /* 0x000fc800078e00ff */
[----:B------:R-:W-:-:S04]  /*0690*/  IMAD.HI.U32 R10, R6, R11, RZ ;  /* 0x0000000b060a7227 */ /* 0x000fc800078e00ff */
[----:B------:R-:W-:Y:S02]  /*06a0*/  IMAD.MOV R8, RZ, RZ, -R8 ;  /* 0x000000ffff087224 */ /* 0x000fe400078e0a08 */
[--C-:B------:R-:W-:Y:S02]  /*06b0*/  IMAD R7, R10, R7, R11.reuse ;  /* 0x000000070a077224 */ /* 0x100fe400078e020b */
[----:B------:R-:W-:Y:S02]  /*06c0*/  IMAD R11, R2, R8, R11 ;  /* 0x00000008020b7224 */ /* 0x000fe400078e020b */
[----:B------:R-:W1:Y:S01]  /*06d0*/  LDC.64 R8, c[0x0][0x390] ;  /* 0x0000e400ff087b82 */ /* 0x000e620000000a00 */
[----:B------:R-:W-:Y:S02]  /*06e0*/  ISETP.GT.U32.AND P3, PT, R4, R7, PT ;  /* 0x000000070400720c */ /* 0x000fe40003f64070 */
[----:B------:R-:W-:-:S11]  /*06f0*/  ISETP.GT.U32.AND P0, PT, R2, R11, PT ;  /* 0x0000000b0200720c */ /* 0x000fd60003f04070 */
[-C--:B------:R-:W-:Y:S02]  /*0700*/  @!P3 IADD3 R7, PT, PT, R7, -R4.reuse, RZ ;  /* 0x800000040707b210 */ /* 0x080fe40007ffe0ff */
[----:B------:R-:W-:Y:S01]  /*0710*/  @!P0 IMAD.IADD R11, R11, 0x1, -R2 ;  /* 0x000000010b0b8824 */ /* 0x000fe200078e0a02 */
[----:B------:R-:W-:Y:S02]  /*0720*/  @!P3 IADD3 R10, PT, PT, R10, 0x1, RZ ;  /* 0x000000010a0ab810 */ /* 0x000fe40007ffe0ff */
[----:B------:R-:W-:Y:S02]  /*0730*/  ISETP.GE.U32.AND P2, PT, R7, R4, PT ;  /* 0x000000040700720c */ /* 0x000fe40003f46070 */
[----:B------:R-:W-:Y:S01]  /*0740*/  ISETP.GT.U32.AND P1, PT, R2, R11, PT ;  /* 0x0000000b0200720c */ /* 0x000fe20003f24070 */
[----:B------:R-:W2:Y:S01]  /*0750*/  LDC.64 R6, c[0x0][0x388] ;  /* 0x0000e200ff067b82 */ /* 0x000ea20000000a00 */
[----:B------:R-:W-:Y:S02]  /*0760*/  LOP3.LUT R4, R0, R5, RZ, 0x3c, !PT ;  /* 0x0000000500047212 */ /* 0x000fe400078e3cff */
[----:B------:R-:W-:-:S02]  /*0770*/  ISETP.NE.AND P3, PT, R5, RZ, PT ;  /* 0x000000ff0500720c */ /* 0x000fc40003f65270 */
[----:B------:R-:W-:-:S05]  /*0780*/  ISETP.GE.AND P0, PT, R4, RZ, PT ;  /* 0x000000ff0400720c */ /* 0x000fca0003f06270 */
[----:B------:R-:W-:Y:S01]  /*0790*/  @P2 VIADD R10, R10, 0x1 ;  /* 0x000000010a0a2836 */ /* 0x000fe20000000000 */
[----:B------:R-:W-:Y:S02]  /*07a0*/  ISETP.NE.AND P2, PT, R3, RZ, PT ;  /* 0x000000ff0300720c */ /* 0x000fe40003f45270 */
[----:B------:R-:W-:-:S05]  /*07b0*/  @!P1 IADD3 R11, PT, PT, R11, -R2, RZ ;  /* 0x800000020b0b9210 */ /* 0x000fca0007ffe0ff */
[----:B------:R-:W-:Y:S01]  /*07c0*/  IMAD.MOV.U32 R2, RZ, RZ, R11 ;  /* 0x000000ffff027224 */ /* 0x000fe200078e000b */
[----:B------:R-:W-:Y:S02]  /*07d0*/  @!P0 IADD3 R10, PT, PT, -R10, RZ, RZ ;  /* 0x000000ff0a0a8210 */ /* 0x000fe40007ffe1ff */
[----:B------:R-:W-:Y:S01]  /*07e0*/  @!P3 LOP3.LUT R10, RZ, R5, RZ, 0x33, !PT ;  /* 0x00000005ff0ab212 */ /* 0x000fe200078e33ff */
[----:B------:R-:W-:Y:S02]  /*07f0*/  @!P4 IMAD.MOV R2, RZ, RZ, -R2 ;  /* 0x000000ffff02c224 */ /* 0x000fe400078e0a02 */
[----:B------:R-:W-:Y:S01]  /*0800*/  @!P2 LOP3.LUT R2, RZ, R3, RZ, 0x33, !PT ;  /* 0x00000003ff02a212 */ /* 0x000fe200078e33ff */
[----:B--2---:R-:W-:Y:S01]  /*0810*/  IMAD.WIDE R4, R0, 0x2, R6 ;  /* 0x0000000200047825 */ /* 0x004fe200078e0206 */
[----:B0-----:R-:W-:-:S04]  /*0820*/  IADD3 R10, PT, PT, R10, UR6, RZ ;  /* 0x000000060a0a7c10 */ /* 0x001fc8000fffe0ff */
[----:B------:R-:W2:Y:S01]  /*0830*/  LDG.E.U16 R0, desc[UR4][R4.64] ;  /* 0x0000000404007981 */ /* 0x000ea2000c1e1500 */
[----:B------:R-:W-:-:S04]  /*0840*/  IMAD R3, R10, R3, R2 ;  /* 0x000000030a037224 */ /* 0x000fc800078e0202 */
[----:B-1----:R-:W-:-:S06]  /*0850*/  IMAD.WIDE R2, R3, 0x4, R8 ;  /* 0x0000000403027825 */ /* 0x002fcc00078e0208 */
[----:B------:R-:W3:Y:S01]  /*0860*/  LDG.E.CONSTANT R2, desc[UR4][R2.64] ;  /* 0x0000000402027981 */ /* 0x000ee2000c1e9900 */
[----:B--2---:R-:W-:-:S05]  /*0870*/  HADD2.F32 R7, -RZ, R0.H0_H0 ;  /* 0x20000000ff077230 */ /* 0x004fca0000004100 */
[----:B---3--:R-:W-:-:S05]  /*0880*/  FADD R7, R2, R7 ;  /* 0x0000000702077221 */ /* 0x008fca0000000000 */
[----:B------:R-:W-:-:S05]  /*0890*/  F2FP.F16.F32.PACK_AB R7, RZ, R7 ;  /* 0x00000007ff07723e */ /* 0x000fca00000000ff */
[----:B------:R-:W-:Y:S01]  /*08a0*/  STG.E.U16 desc[UR4][R4.64], R7 ;  /* 0x0000000704007986 */ /* 0x000fe2000c101504 */
[----:B------:R-:W-:Y:S05]  /*08b0*/  EXIT ;  /* 0x000000000000794d */ /* 0x000fea0003800000 */
.L_x_5:
        /* <DEDUP_REMOVED lines=12> */
.L_x_43:


//--------------------- .text._ZN8pygpukit3ops2nn21pope_apply_f32_kernelEPfS2_PKfiiiii --------------------------
	.section	.text._ZN8pygpukit3ops2nn21pope_apply_f32_kernelEPfS2_PKfiiiii,"ax",@progbits
	.align	128
        .global         _ZN8pygpukit3ops2nn21pope_apply_f32_kernelEPfS2_PKfiiiii
        .type           _ZN8pygpukit3ops2nn21pope_apply_f32_kernelEPfS2_PKfiiiii,@function
        .size           _ZN8pygpukit3ops2nn21pope_apply_f32_kernelEPfS2_PKfiiiii,(.L_x_44 - _ZN8pygpukit3ops2nn21pope_apply_f32_kernelEPfS2_PKfiiiii)
        .other          _ZN8pygpukit3ops2nn21pope_apply_f32_kernelEPfS2_PKfiiiii,@"STO_CUDA_ENTRY STV_DEFAULT"
_ZN8pygpukit3ops2nn21pope_apply_f32_kernelEPfS2_PKfiiiii:
.text._ZN8pygpukit3ops2nn21pope_apply_f32_kernelEPfS2_PKfiiiii:
        /* <DEDUP_REMOVED lines=54> */
[----:B------:R-:W-:Y:S01]  /*0360*/  @!P2 IMAD.IADD R11, R11, 0x1, -R4 ;  /* 0x000000010b0ba824 */ /* 0x000fe200078e0a04 */
[----:B------:R-:W-:Y:S02]  /*0370*/  LOP3.LUT R6, R0, R5, RZ, 0x3c, !PT ;  /* 0x0000000500067212 */ /* 0x000fe400078e3cff */
[----:B------:R-:W-:Y:S02]  /*0380*/  ISETP.NE.AND P1, PT, R5, RZ, PT ;  /* 0x000000ff0500720c */ /* 0x000fe40003f25270 */
[----:B------:R-:W-:-:S02]  /*0390*/  ISETP.GT.U32.AND P4, PT, R4, R11, PT ;  /* 0x0000000b0400720c */ /* 0x000fc40003f84070 */
[----:B------:R-:W-:Y:S02]  /*03a0*/  ISETP.GE.AND P3, PT, R6, RZ, PT ;  /* 0x000000ff0600720c */ /* 0x000fe40003f66270 */
[----:B------:R-:W-:Y:S01]  /*03b0*/  ISETP.GE.AND P2, PT, R0, RZ, PT ;  /* 0x000000ff0000720c */ /* 0x000fe20003f46270 */
[----:B------:R-:W3:Y:S01]  /*03c0*/  LDC.64 R6, c[0x0][0x380] ;  /* 0x0000e000ff067b82 */ /* 0x000ee20000000a00 */
[----:B------:R-:W-:Y:S01]  /*03d0*/  @P5 VIADD R10, R10, 0x1 ;  /* 0x000000010a0a5836 */ /* 0x000fe20000000000 */
[----:B------:R-:W-:-:S06]  /*03e0*/  ISETP.NE.AND P5, PT, R3, RZ, PT ;  /* 0x000000ff0300720c */ /* 0x000fcc0003fa5270 */
[----:B------:R-:W-:Y:S02]  /*03f0*/  @!P4 IADD3 R11, PT, PT, R11, -R4, RZ ;  /* 0x800000040b0bc210 */ /* 0x000fe40007ffe0ff */
[----:B------:R-:W-:Y:S01]  /*0400*/  @!P3 IMAD.MOV R10, RZ, RZ, -R10 ;  /* 0x000000ffff0ab224 */ /* 0x000fe200078e0a0a */
[----:B------:R-:W-:Y:S02]  /*0410*/  @!P1 LOP3.LUT R10, RZ, R5, RZ, 0x33, !PT ;  /* 0x00000005ff0a9212 */ /* 0x000fe400078e33ff */
[----:B------:R-:W-:Y:S02]  /*0420*/  @!P2 IADD3 R11, PT, PT, -R11, RZ, RZ ;  /* 0x000000ff0b0ba210 */ /* 0x000fe40007ffe1ff */
[----:B------:R-:W-:Y:S01]  /*0430*/  @!P5 LOP3.LUT R11, RZ, R3, RZ, 0x33, !PT ;  /* 0x00000003ff0bd212 */ /* 0x000fe200078e33ff */
[----:B-1----:R-:W-:-:S04]  /*0440*/  VIADD R4, R10, UR6 ;  /* 0x000000060a047c36 */ /* 0x002fc80008000000 */
[----:B------:R-:W-:-:S04]  /*0450*/  IMAD R5, R4, R3, R11 ;  /* 0x0000000304057224 */ /* 0x000fc800078e020b */
[----:B--2---:R-:W-:-:S04]  /*0460*/  IMAD.WIDE R4, R5, 0x4, R8 ;  /* 0x0000000405047825 */ /* 0x004fc800078e0208 */
[----:B---3--:R-:W-:Y:S02]  /*0470*/  IMAD.WIDE R6, R0, 0x4, R6 ;  /* 0x0000000400067825 */ /* 0x008fe400078e0206 */
[----:B0-----:R-:W2:Y:S04]  /*0480*/  LDG.E.CONSTANT R4, desc[UR4][R4.64] ;  /* 0x0000000404047981 */ /* 0x001ea8000c1e9900 */
[----:B------:R-:W2:Y:S02]  /*0490*/  LDG.E R9, desc[UR4][R6.64] ;  /* 0x0000000406097981 */ /* 0x000ea4000c1e1900 */
[----:B--2---:R-:W-:-:S05]  /*04a0*/  FADD R9, R4, R9 ;  /* 0x0000000904097221 */ /* 0x004fca0000000000 */
[----:B------:R1:W-:Y:S02]  /*04b0*/  STG.E desc[UR4][R6.64], R9 ;  /* 0x0000000906007986 */ /* 0x0003e4000c101904 */
.L_x_7:
[----:B0-----:R-:W-:Y:S05]  /*04c0*/  BSYNC.RECONVERGENT B0 ;  /* 0x0000000000007941 */ /* 0x001fea0003800200 */
.L_x_6:
        /* <DEDUP_REMOVED lines=49> */
[----:B------:R-:W-:Y:S02]  /*07e0*/  @!P2 LOP3.LUT R2, RZ, R3, RZ, 0x33, !PT ;  /* 0x00000003ff02a212 */ /* 0x000fe400078e33ff */
[----:B0-----:R-:W-:-:S05]  /*07f0*/  IADD3 R4, PT, PT, R10, UR6, RZ ;  /* 0x000000060a047c10 */ /* 0x001fca000fffe0ff */
[----:B------:R-:W-:Y:S02]  /*0800*/  IMAD R3, R4, R3, R2 ;  /* 0x0000000304037224 */ /* 0x000fe400078e0202 */
[----:B--2---:R-:W-:-:S04]  /*0810*/  IMAD.WIDE R4, R0, 0x4, R6 ;  /* 0x0000000400047825 */ /* 0x004fc800078e0206 */
[----:B-1----:R-:W-:Y:S01]  /*0820*/  IMAD.WIDE R2, R3, 0x4, R8 ;  /* 0x0000000403027825 */ /* 0x002fe200078e0208 */
[----:B------:R-:W2:Y:S05]  /*0830*/  LDG.E R7, desc[UR4][R4.64] ;  /* 0x0000000404077981 */ /* 0x000eaa000c1e1900 */
[----:B------:R-:W2:Y:S02]  /*0840*/  LDG.E.CONSTANT R2, desc[UR4][R2.64] ;  /* 0x0000000402027981 */ /* 0x000ea4000c1e9900 */
[----:B--2---:R-:W-:-:S05]  /*0850*/  FADD R7, R2, R7 ;  /* 0x0000000702077221 */ /* 0x004fca0000000000 */
[----:B------:R-:W-:Y:S01]  /*0860*/  STG.E desc[UR4][R4.64], R7 ;  /* 0x0000000704007986 */ /* 0x000fe2000c101904 */
[----:B------:R-:W-:Y:S05]  /*0870*/  EXIT ;  /* 0x000000000000794d */ /* 0x000fea0003800000 */
.L_x_8:
        /* <DEDUP_REMOVED lines=16> */
.L_x_44:


//--------------------- .text._ZN8pygpukit3ops2nn31pope_init_sinusoidal_f32_kernelEPfiif --------------------------
	.section	.text._ZN8pygpukit3ops2nn31pope_init_sinusoidal_f32_kernelEPfiif,"ax",@progbits
	.align	128
        .global         _ZN8pygpukit3ops2nn31pope_init_sinusoidal_f32_kernelEPfiif
        .type           _ZN8pygpukit3ops2nn31pope_init_sinusoidal_f32_kernelEPfiif,@function
        .size           _ZN8pygpukit3ops2nn31pope_init_sinusoidal_f32_kernelEPfiif,(.L_x_41 - _ZN8pygpukit3ops2nn31pope_init_sinusoidal_f32_kernelEPfiif)
        .other          _ZN8pygpukit3ops2nn31pope_init_sinusoidal_f32_kernelEPfiif,@"STO_CUDA_ENTRY STV_DEFAULT"
_ZN8pygpukit3ops2nn31pope_init_sinusoidal_f32_kernelEPfiif:
.text._ZN8pygpukit3ops2nn31pope_init_sinusoidal_f32_kernelEPfiif:
[----:B------:R-:W0:Y:S01]  /*0000*/  LDC R1, c[0x0][0x37c] ;  /* 0x0000df00ff017b82 */ /* 0x000e220000000800 */
[----:B------:R-:W1:Y:S07]  /*0010*/  S2R R0, SR_TID.X ;  /* 0x0000000000007919 */ /* 0x000e6e0000002100 */
[----:B------:R-:W1:Y:S01]  /*0020*/  S2UR UR4, SR_CTAID.X ;  /* 0x00000000000479c3 */ /* 0x000e620000002500 */
[----:B0-----:R-:W-:-:S07]  /*0030*/  VIADD R1, R1, 0xffffffe0 ;  /* 0xffffffe001017836 */ /* 0x001fce0000000000 */
[----:B------:R-:W1:Y:S08]  /*0040*/  LDC R5, c[0x0][0x360] ;  /* 0x0000d800ff057b82 */ /* 0x000e700000000800 */
[----:B------:R-:W0:Y:S01]  /*0050*/  LDC.64 R2, c[0x0][0x388] ;  /* 0x0000e200ff027b82 */ /* 0x000e220000000a00 */
[----:B-1----:R-:W-:Y:S02]  /*0060*/  IMAD R5, R5, UR4, R0 ;  /* 0x0000000405057c24 */ /* 0x002fe4000f8e0200 */
[----:B0-----:R-:W-:-:S05]  /*0070*/  IMAD R2, R3, R2, RZ ;  /* 0x0000000203027224 */ /* 0x001fca00078e02ff */
[----:B------:R-:W-:-:S13]  /*0080*/  ISETP.GE.AND P0, PT, R5, R2, PT ;  /* 0x000000020500720c */ /* 0x000fda0003f06270 */
[----:B------:R-:W-:Y:S05]  /*0090*/  @P0 EXIT ;  /* 0x000000000000094d */ /* 0x000fea0003800000 */
[----:B------:R-:W-:Y:S01]  /*00a0*/  IABS R11, R3 ;  /* 0x00000003000b7213 */ /* 0x000fe20000000000 */
[----:B------:R-:W-:Y:S01]  /*00b0*/  BSSY.RECONVERGENT B0, `(.L_x_9) ;  /* 0x0000025000007945 */ /* 0x000fe20003800200 */
[----:B------:R-:W-:Y:S02]  /*00c0*/  IABS R4, R5 ;  /* 0x0000000500047213 */ /* 0x000fe40000000000 */
[----:B------:R-:W0:Y:S01]  /*00d0*/  I2F.RP R0, R11 ;  /* 0x0000000b00007306 */ /* 0x000e220000209400 */
[----:B------:R-:W-:-:S07]  /*00e0*/  ISETP.GE.AND P2, PT, R5, RZ, PT ;  /* 0x000000ff0500720c */ /* 0x000fce0003f46270 */
[----:B0-----:R-:W0:Y:S02]  /*00f0*/  MUFU.RCP R0, R0 ;  /* 0x0000000000007308 */ /* 0x001e240000001000 */
[----:B0-----:R-:W-:-:S06]  /*0100*/  VIADD R6, R0, 0xffffffe ;  /* 0x0ffffffe00067836 */ /* 0x001fcc0000000000 */
[----:B------:R0:W1:Y:S02]  /*0110*/  F2I.FTZ.U32.TRUNC.NTZ R7, R6 ;  /* 0x0000000600077305 */ /* 0x000064000021f000 */
[----:B0-----:R-:W-:Y:S02]  /*0120*/  IMAD.MOV.U32 R6, RZ, RZ, RZ ;  /* 0x000000ffff067224 */ /* 0x001fe400078e00ff */
[----:B-1----:R-:W-:-:S04]  /*0130*/  IMAD.MOV R2, RZ, RZ, -R7 ;  /* 0x000000ffff027224 */ /* 0x002fc800078e0a07 */
[----:B------:R-:W-:-:S04]  /*0140*/  IMAD R9, R2, R11, RZ ;  /* 0x0000000b02097224 */ /* 0x000fc800078e02ff */
[----:B------:R-:W-:Y:S01]  /*0150*/  IMAD.HI.U32 R7, R7, R9, R6 ;  /* 0x0000000907077227 */ /* 0x000fe200078e0006 */
[----:B------:R-:W-:-:S04]  /*0160*/  I2FP.F32.S32 R9, R3 ;  /* 0x0000000300097245 */ /* 0x000fc80000201400 */
[----:B------:R-:W0:Y:S01]  /*0170*/  MUFU.RCP R2, R9 ;  /* 0x0000000900027308 */ /* 0x000e220000001000 */
[----:B------:R-:W-:-:S04]  /*0180*/  IMAD.HI.U32 R7, R7, R4, RZ ;  /* 0x0000000407077227 */ /* 0x000fc800078e00ff */
[----:B------:R-:W-:-:S04]  /*0190*/  IMAD.MOV R7, RZ, RZ, -R7 ;  /* 0x000000ffff077224 */ /* 0x000fc800078e0a07 */
[----:B------:R-:W-:-:S05]  /*01a0*/  IMAD R4, R11, R7, R4 ;  /* 0x000000070b047224 */ /* 0x000fca00078e0204 */
[----:B------:R-:W-:-:S13]  /*01b0*/  ISETP.GT.U32.AND P0, PT, R11, R4, PT ;  /* 0x000000040b00720c */ /* 0x000fda0003f04070 */
[----:B------:R-:W-:Y:S01]  /*01c0*/  @!P0 IMAD.IADD R4, R4, 0x1, -R11 ;  /* 0x0000000104048824 */ /* 0x000fe200078e0a0b */
[----:B------:R-:W-:-:S04]  /*01d0*/  ISETP.NE.AND P0, PT, R3, RZ, PT ;  /* 0x000000ff0300720c */ /* 0x000fc80003f05270 */
[----:B------:R-:W-:-:S13]  /*01e0*/  ISETP.GT.U32.AND P1, PT, R11, R4, PT ;  /* 0x000000040b00720c */ /* 0x000fda0003f24070 */
[----:B------:R-:W-:-:S05]  /*01f0*/  @!P1 IMAD.IADD R4, R4, 0x1, -R11 ;  /* 0x0000000104049824 */ /* 0x000fca00078e0a0b */
[----:B------:R-:W-:Y:S02]  /*0200*/  @!P2 IADD3 R4, PT, PT, -R4, RZ, RZ ;  /* 0x000000ff0404a210 */ /* 0x000fe40007ffe1ff */
[----:B------:R-:W-:Y:S01]  /*0210*/  @!P0 LOP3.LUT R4, RZ, R3, RZ, 0x33, !PT ;  /* 0x00000003ff048212 */ /* 0x000fe200078e33ff */
[----:B0-----:R-:W-:-:S03]  /*0220*/  FFMA R3, -R9, R2, 1 ;  /* 0x3f80000009037423 */ /* 0x001fc60000000102 */
[----:B------:R-:W-:Y:S01]  /*0230*/  LEA.HI R0, R4, R4, RZ, 0x1 ;  /* 0x0000000404007211 */ /* 0x000fe200078f08ff */
[----:B------:R-:W-:Y:S01]  /*0240*/  FFMA R3, R2, R3, R2 ;  /* 0x0000000302037223 */ /* 0x000fe20000000002 */
[----:B------:R-:W-:Y:S02]  /*0250*/  IMAD.MOV.U32 R2, RZ, RZ, 0x3f800000 ;  /* 0x3f800000ff027424 */ /* 0x000fe400078e00ff */
[----:B------:R-:W-:-:S04]  /*0260*/  LOP3.LUT R0, R0, 0xfffffffe, RZ, 0xc0, !PT ;  /* 0xfffffffe00007812 */ /* 0x000fc800078ec0ff */
[----:B------:R-:W-:-:S04]  /*0270*/  I2FP.F32.S32 R0, R0 ;  /* 0x0000000000007245 */ /* 0x000fc80000201400 */
[----:B------:R-:W0:Y:S01]  /*0280*/  FCHK P0, R0, R9 ;  /* 0x0000000900007302 */ /* 0x000e220000000000 */
[----:B------:R-:W-:-:S04]  /*0290*/  FFMA R6, R0, R3, RZ ;  /* 0x0000000300067223 */ /* 0x000fc800000000ff */
[----:B------:R-:W-:-:S04]  /*02a0*/  FFMA R7, -R9, R6, R0 ;  /* 0x0000000609077223 */ /* 0x000fc80000000100 */
[----:B------:R-:W-:Y:S01]  /*02b0*/  FFMA R3, R3, R7, R6 ;  /* 0x0000000703037223 */ /* 0x000fe20000000006 */
[----:B0-----:R-:W-:Y:S06]  /*02c0*/  @!P0 BRA `(.L_x_10) ;  /* 0x00000000000c8947 */ /* 0x001fec0003800000 */
[----:B------:R-:W-:-:S07]  /*02d0*/  MOV R6, 0x2f0 ;  /* 0x000002f000067802 */ /* 0x000fce0000000f00 */
[----:B------:R-:W-:Y:S05]  /*02e0*/  CALL.REL.NOINC `($__internal_1_$__cuda_sm3x_div_rn_noftz_f32_slowpath) ;  /* 0x0000001400b07944 */ /* 0x000fea0003c00000 */
[----:B------:R-:W-:-:S07]  /*02f0*/  IMAD.MOV.U32 R3, RZ, RZ, R0 ;  /* 0x000000ffff037224 */ /* 0x000fce00078e0000 */
.L_x_10:
[----:B------:R-:W-:Y:S05]  /*0300*/  BSYNC.RECONVERGENT B0 ;  /* 0x0000000000007941 */ /* 0x000fea0003800200 */
.L_x_9:
[----:B------:R-:W0:Y:S01]  /*0310*/  LDC R0, c[0x0][0x390] ;  /* 0x0000e400ff007b82 */ /* 0x000e220000000800 */
[----:B------:R-:W-:Y:S01]  /*0320*/  IMAD.MOV.U32 R14, RZ, RZ, 0x3a2c32e4 ;  /* 0x3a2c32e4ff0e7424 */ /* 0x000fe200078e00ff */
[----:B------:R-:W-:Y:S01]  /*0330*/  BSSY.RECONVERGENT B0, `(.L_x_11) ;  /* 0x0000058000007945 */ /* 0x000fe20003800200 */
[C---:B0-----:R-:W-:Y:S01]  /*0340*/  FMUL R7, |R0|.reuse, 16777216 ;  /* 0x4b80000000077820 */ /* 0x041fe20000400200 */
[----:B------:R-:W-:-:S04]  /*0350*/  FSETP.GEU.AND P0, PT, |R0|, 1.175494350822287508e-38, PT ;  /* 0x008000000000780b */ /* 0x000fc80003f0e200 */
[----:B------:R-:W-:-:S05]  /*0360*/  FSEL R7, R7, |R0|, !P0 ;  /* 0x4000000007077208 */ /* 0x000fca0004000000 */
[----:B------:R-:W-:-:S05]  /*0370*/  VIADD R6, R7, 0xc0cafb0d ;  /* 0xc0cafb0d07067836 */ /* 0x000fca0000000000 */
[----:B------:R-:W-:Y:S02]  /*0380*/  LOP3.LUT R8, R6, 0xff800000, RZ, 0xc0, !PT ;  /* 0xff80000006087812 */ /* 0x000fe400078ec0ff */
[----:B------:R-:W-:-:S03]  /*0390*/  FSEL R6, RZ, -24, P0 ;  /* 0xc1c00000ff067808 */ /* 0x000fc60000000000 */
[----:B------:R-:W-:-:S04]  /*03a0*/  IMAD.IADD R7, R7, 0x1, -R8 ;  /* 0x0000000107077824 */ /* 0x000fc800078e0a08 */
[C---:B------:R-:W-:Y:S01]  /*03b0*/  FADD R10, R7.reuse, 1 ;  /* 0x3f800000070a7421 */ /* 0x040fe20000000000 */
[----:B------:R-:W-:Y:S01]  /*03c0*/  FADD R9, R7, -1 ;  /* 0xbf80000007097421 */ /* 0x000fe20000000000 */
[----:B------:R-:W-:-:S03]  /*03d0*/  I2FP.F32.S32 R7, R8 ;  /* 0x0000000800077245 */ /* 0x000fc60000201400 */
[----:B------:R-:W-:Y:S01]  /*03e0*/  FADD R11, R9, R9 ;  /* 0x00000009090b7221 */ /* 0x000fe20000000000 */
[----:B------:R-:W0:Y:S01]  /*03f0*/  MUFU.RCP R10, R10 ;  /* 0x0000000a000a7308 */ /* 0x000e220000001000 */
[----:B------:R-:W-:Y:S02]  /*0400*/  FFMA R7, R7, 1.1920928955078125e-07, R6 ;  /* 0x3400000007077823 */ /* 0x000fe40000000006 */
[----:B0-----:R-:W-:-:S04]  /*0410*/  FMUL R8, R10, R11 ;  /* 0x0000000b0a087220 */ /* 0x001fc80000400000 */
[----:B------:R-:W-:Y:S01]  /*0420*/  FADD R12, R9, -R8 ;  /* 0x80000008090c7221 */ /* 0x000fe20000000000 */
[C---:B------:R-:W-:Y:S01]  /*0430*/  FMUL R11, R8.reuse, R8 ;  /* 0x00000008080b7220 */ /* 0x040fe20000400000 */
[----:B------:R-:W-:Y:S02]  /*0440*/  FFMA R6, R8, 1.4426950216293334961, R7 ;  /* 0x3fb8aa3b08067823 */ /* 0x000fe40000000007 */
[----:B------:R-:W-:Y:S01]  /*0450*/  FADD R12, R12, R12 ;  /* 0x0000000c0c0c7221 */ /* 0x000fe20000000000 */
[----:B------:R-:W-:Y:S01]  /*0460*/  FFMA R14, R11, R14, 0.0032181653659790754318 ;  /* 0x3b52e7db0b0e7423 */ /* 0x000fe2000000000e */
[----:B------:R-:W-:Y:S02]  /*0470*/  FADD R7, R7, -R6 ;  /* 0x8000000607077221 */ /* 0x000fe40000000000 */
[----:B------:R-:W-:Y:S01]  /*0480*/  FFMA R9, R9, -R8, R12 ;  /* 0x8000000809097223 */ /* 0x000fe2000000000c */
[----:B------:R-:W-:Y:S01]  /*0490*/  FFMA R14, R11, R14, 0.018033718690276145935 ;  /* 0x3c93bb730b0e7423 */ /* 0x000fe2000000000e */
[----:B------:R-:W-:-:S02]  /*04a0*/  FFMA R12, R8, 1.4426950216293334961, R7 ;  /* 0x3fb8aa3b080c7823 */ /* 0x000fc40000000007 */
[----:B------:R-:W-:Y:S01]  /*04b0*/  FMUL R9, R10, R9 ;  /* 0x000000090a097220 */ /* 0x000fe20000400000 */
[----:B------:R-:W-:-:S03]  /*04c0*/  FFMA R14, R11, R14, 0.12022458761930465698 ;  /* 0x3df6384f0b0e7423 */ /* 0x000fc6000000000e */
[----:B------:R-:W-:Y:S01]  /*04d0*/  FFMA R7, R9, 1.4426950216293334961, R12 ;  /* 0x3fb8aa3b09077823 */ /* 0x000fe2000000000c */
[----:B------:R-:W-:-:S03]  /*04e0*/  FMUL R11, R11, R14 ;  /* 0x0000000e0b0b7220 */ /* 0x000fc60000400000 */
[----:B------:R-:W-:Y:S01]  /*04f0*/  FFMA R10, R8, 1.9251366722983220825e-08, R7 ;  /* 0x32a55e34080a7823 */ /* 0x000fe20000000007 */
[----:B------:R-:W-:-:S04]  /*0500*/  FMUL R7, R11, 3 ;  /* 0x404000000b077820 */ /* 0x000fc80000400000 */
[----:B------:R-:W-:-:S04]  /*0510*/  FFMA R10, R9, R7, R10 ;  /* 0x00000007090a7223 */ /* 0x000fc8000000000a */
[----:B------:R-:W-:Y:S01]  /*0520*/  FFMA R11, R8, R11, R10 ;  /* 0x0000000b080b7223 */ /* 0x000fe2000000000a */
[----:B------:R-:W-:-:S03]  /*0530*/  IMAD.MOV.U32 R10, RZ, RZ, 0x391fcb8e ;  /* 0x391fcb8eff0a7424 */ /* 0x000fc600078e00ff */
[----:B------:R-:W-:-:S04]  /*0540*/  FADD R7, R6, R11 ;  /* 0x0000000b06077221 */ /* 0x000fc80000000000 */
[----:B------:R-:W-:Y:S01]  /*0550*/  FMUL R8, R7, R3 ;  /* 0x0000000307087220 */ /* 0x000fe20000400000 */
[----:B------:R-:W-:-:S03]  /*0560*/  FADD R6, -R6, R7 ;  /* 0x0000000706067221 */ /* 0x000fc60000000100 */
[----:B------:R-:W0:Y:S01]  /*0570*/  FRND R9, R8 ;  /* 0x0000000800097307 */ /* 0x000e220000201000 */
[----:B------:R-:W-:Y:S01]  /*0580*/  FADD R6, R11, -R6 ;  /* 0x800000060b067221 */ /* 0x000fe20000000000 */
[-C--:B------:R-:W-:Y:S01]  /*0590*/  FFMA R7, R7, R3.reuse, -R8 ;  /* 0x0000000307077223 */ /* 0x080fe20000000808 */
[C---:B------:R-:W-:Y:S02]  /*05a0*/  FSETP.GT.AND P1, PT, |R8|.reuse, 152, PT ;  /* 0x431800000800780b */ /* 0x040fe40003f24200 */
[----:B------:R-:W-:Y:S01]  /*05b0*/  FSETP.GEU.AND P2, PT, R8, RZ, PT ;  /* 0x000000ff0800720b */ /* 0x000fe20003f4e000 */
[----:B------:R-:W-:Y:S02]  /*05c0*/  FFMA R6, R6, R3, R7 ;  /* 0x0000000306067223 */ /* 0x000fe40000000007 */
[----:B------:R-:W1:Y:S01]  /*05d0*/  F2I.NTZ R11, R8 ;  /* 0x00000008000b7305 */ /* 0x000e620000203100 */
[----:B0-----:R-:W-:Y:S01]  /*05e0*/  FADD R7, R8, -R9 ;  /* 0x8000000908077221 */ /* 0x001fe20000000000 */
[----:B------:R-:W-:-:S03]  /*05f0*/  FSETP.GT.AND P0, PT, R9, RZ, PT ;  /* 0x000000ff0900720b */ /* 0x000fc60003f04000 */
[----:B------:R-:W-:Y:S01]  /*0600*/  FADD R7, R6, R7 ;  /* 0x0000000706077221 */ /* 0x000fe20000000000 */
[----:B------:R-:W-:Y:S02]  /*0610*/  SEL R12, RZ, 0x83000000, P0 ;  /* 0x83000000ff0c7807 */ /* 0x000fe40000000000 */
[----:B------:R-:W-:Y:S01]  /*0620*/  FSETP.NEU.AND P0, PT, R3, RZ, PT ;  /* 0x000000ff0300720b */ /* 0x000fe20003f0d000 */
[----:B------:R-:W-:-:S03]  /*0630*/  FFMA R6, R7, R10, 0.0013391353422775864601 ;  /* 0x3aaf85ed07067423 */ /* 0x000fc6000000000a */
[----:B------:R-:W-:Y:S01]  /*0640*/  FSETP.EQ.OR P0, PT, R0, 1, !P0 ;  /* 0x3f8000000000780b */ /* 0x000fe20004702400 */
[----:B------:R-:W-:-:S04]  /*0650*/  FFMA R6, R7, R6, 0.0096188392490148544312 ;  /* 0x3c1d985607067423 */ /* 0x000fc80000000006 */
[----:B------:R-:W-:-:S04]  /*0660*/  FFMA R6, R7, R6, 0.055503588169813156128 ;  /* 0x3d6357bb07067423 */ /* 0x000fc80000000006 */
[----:B------:R-:W-:Y:S01]  /*0670*/  FFMA R10, R7, R6, 0.24022644758224487305 ;  /* 0x3e75fdec070a7423 */ /* 0x000fe20000000006 */
[----:B------:R-:W-:-:S03]  /*0680*/  FMUL R6, R3, 0.5 ;  /* 0x3f00000003067820 */ /* 0x000fc60000400000 */
[----:B------:R-:W-:-:S03]  /*0690*/  FFMA R10, R7, R10, 0.69314718246459960938 ;  /* 0x3f317218070a7423 */ /* 0x000fc6000000000a */
[----:B------:R-:W0:Y:S01]  /*06a0*/  FRND.TRUNC R6, R6 ;  /* 0x0000000600067307 */ /* 0x000e22000020d000 */
[----:B------:R-:W-:Y:S01]  /*06b0*/  FFMA R10, R7, R10, 1 ;  /* 0x3f800000070a7423 */ /* 0x000fe2000000000a */
[----:B------:R-:W-:Y:S01]  /*06c0*/  VIADD R7, R12, 0x7f000000 ;  /* 0x7f0000000c077836 */ /* 0x000fe20000000000 */
[----:B-1----:R-:W-:-:S03]  /*06d0*/  LEA R12, R11, -R12, 0x17 ;  /* 0x8000000c0b0c7211 */ /* 0x002fc600078eb8ff */
[----:B------:R-:W-:-:S04]  /*06e0*/  FMUL R7, R10, R7 ;  /* 0x000000070a077220 */ /* 0x000fc80000400000 */
[----:B------:R-:W-:Y:S01]  /*06f0*/  FMUL R7, R7, R12 ;  /* 0x0000000c07077220 */ /* 0x000fe20000400000 */
[----:B------:R-:W-:Y:S01]  /*0700*/  @P1 FSEL R7, RZ, +INF , !P2 ;  /* 0x7f800000ff071808 */ /* 0x000fe20005000000 */
[----:B0-----:R-:W-:Y:S01]  /*0710*/  FADD R8, R6, R6 ;  /* 0x0000000606087221 */ /* 0x001fe20000000000 */
[----:B------:R-:W-:Y:S06]  /*0720*/  @P0 BRA `(.L_x_12) ;  /* 0x0000000000600947 */ /* 0x000fec0003800000 */
[----:B------:R-:W-:-:S04]  /*0730*/  FSETP.NAN.AND P0, PT, |R3|, |R3|, PT ;  /* 0x400000030300720b */ /* 0x000fc80003f08200 */
[----:B------:R-:W-:-:S13]  /*0740*/  FSETP.NUM.AND P0, PT, |R0|, |R0|, !P0 ;  /* 0x400000000000720b */ /* 0x000fda0004707200 */
[----:B------:R-:W-:Y:S01]  /*0750*/  @!P0 FADD R2, R3, R0 ;  /* 0x0000000003028221 */ /* 0x000fe20000000000 */
[----:B------:R-:W-:Y:S06]  /*0760*/  @!P0 BRA `(.L_x_12) ;  /* 0x0000000000508947 */ /* 0x000fec0003800000 */
[----:B------:R-:W-:Y:S01]  /*0770*/  FSETP.NEU.AND P0, PT, |R0|, +INF , PT ;  /* 0x7f8000000000780b */ /* 0x000fe20003f0d200 */
[----:B------:R-:W-:Y:S01]  /*0780*/  FADD R8, -R8, R3 ;  /* 0x0000000308087221 */ /* 0x000fe20000000100 */
[----:B------:R-:W-:-:S13]  /*0790*/  FSETP.NEU.AND P1, PT, R0, RZ, PT ;  /* 0x000000ff0000720b */ /* 0x000fda0003f2d000 */
[----:B------:R-:W-:Y:S05]  /*07a0*/  @P0 BRA P1, `(.L_x_13) ;  /* 0x0000000000180947 */ /* 0x000fea0000800000 */
[----:B------:R-:W-:Y:S01]  /*07b0*/  FSETP.GEU.AND P1, PT, R3, RZ, PT ;  /* 0x000000ff0300720b */ /* 0x000fe20003f2e000 */
[----:B------:R-:W-:Y:S01]  /*07c0*/  FADD R2, R0, R0 ;  /* 0x0000000000027221 */ /* 0x000fe20000000000 */
[----:B------:R-:W-:-:S11]  /*07d0*/  FSETP.NEU.AND P0, PT, |R8|, 1, PT ;  /* 0x3f8000000800780b */ /* 0x000fd60003f0d200 */
[----:B------:R-:W-:-:S04]  /*07e0*/  @!P1 LOP3.LUT R2, R2, 0x7f800000, RZ, 0x3c, !PT ;  /* 0x7f80000002029812 */ /* 0x000fc800078e3cff */
[----:B------:R-:W-:Y:S01]  /*07f0*/  @P0 LOP3.LUT R2, R2, 0x7fffffff, RZ, 0xc0, !PT ;  /* 0x7fffffff02020812 */ /* 0x000fe200078ec0ff */
[----:B------:R-:W-:Y:S06]  /*0800*/  BRA `(.L_x_12) ;  /* 0x0000000000287947 */ /* 0x000fec0003800000 */
.L_x_13:
[----:B------:R-:W-:Y:S02]  /*0810*/  FSETP.NEU.AND P0, PT, |R3|, +INF , PT ;  /* 0x7f8000000300780b */ /* 0x000fe40003f0d200 */
[----:B------:R-:W-:-:S13]  /*0820*/  FSETP.EQ.AND P1, PT, R0, -1, PT ;  /* 0xbf8000000000780b */ /* 0x000fda0003f22000 */
[----:B------:R-:W-:Y:S05]  /*0830*/  @!P0 BRA P1, `(.L_x_12) ;  /* 0x00000000001c8947 */ /* 0x000fea0000800000 */
[----:B------:R-:W-:Y:S01]  /*0840*/  FSETP.GEU.AND P1, PT, R0, RZ, PT ;  /* 0x000000ff0000720b */ /* 0x000fe20003f2e000 */
[----:B------:R-:W-:-:S12]  /*0850*/  IMAD.MOV.U32 R2, RZ, RZ, R7 ;  /* 0x000000ffff027224 */ /* 0x000fd800078e0007 */
[----:B------:R-:W0:Y:S01]  /*0860*/  @!P1 FRND.FLOOR R0, R3 ;  /* 0x0000000300009307 */ /* 0x000e220000205000 */
[----:B------:R-:W-:Y:S02]  /*0870*/  @!P1 FSETP.NEU.AND P2, PT, |R8|, 1, PT ;  /* 0x3f8000000800980b */ /* 0x000fe40003f4d200 */
[----:B0-----:R-:W-:Y:S02]  /*0880*/  @!P1 FSETP.NEU.AND P0, PT, R3, R0, PT ;  /* 0x000000000300920b */ /* 0x001fe40003f0d000 */
[----:B------:R-:W-:-:S04]  /*0890*/  @!P1 FSEL R0, R7, -R7, P2 ;  /* 0x8000000707009208 */ /* 0x000fc80001000000 */
[----:B------:R-:W-:-:S07]  /*08a0*/  @!P1 FSEL R2, R0, +QNAN , !P0 ;  /* 0x7fffffff00029808 */ /* 0x000fce0004000000 */
.L_x_12:
[----:B------:R-:W-:Y:S05]  /*08b0*/  BSYNC.RECONVERGENT B0 ;  /* 0x0000000000007941 */ /* 0x000fea0003800200 */
.L_x_11:
[----:B------:R-:W-:Y:S01]  /*08c0*/  VIADD R0, R2, 0x1800000 ;  /* 0x0180000002007836 */ /* 0x000fe20000000000 */
[----:B------:R-:W-:Y:S04]  /*08d0*/  BSSY.RECONVERGENT B0, `(.L_x_14) ;  /* 0x000000c000007945 */ /* 0x000fe80003800200 */
[----:B------:R-:W-:-:S04]  /*08e0*/  LOP3.LUT R0, R0, 0x7f800000, RZ, 0xc0, !PT ;  /* 0x7f80000000007812 */ /* 0x000fc800078ec0ff */
[----:B------:R-:W-:-:S13]  /*08f0*/  ISETP.GT.U32.AND P0, PT, R0, 0x1ffffff, PT ;  /* 0x01ffffff0000780c */ /* 0x000fda0003f04070 */
[----:B------:R-:W-:Y:S05]  /*0900*/  @P0 BRA `(.L_x_15) ;  /* 0x0000000000100947 */ /* 0x000fea0003800000 */
[----:B------:R-:W-:-:S07]  /*0910*/  MOV R6, 0x930 ;  /* 0x0000093000067802 */ /* 0x000fce0000000f00 */
[----:B------:R-:W-:Y:S05]  /*0920*/  CALL.REL.NOINC `($__internal_0_$__cuda_sm20_rcp_rn_f32_slowpath) ;  /* 0x0000000c00507944 */ /* 0x000fea0003c00000 */
[----:B------:R-:W-:Y:S01]  /*0930*/  IMAD.MOV.U32 R7, RZ, RZ, R3 ;  /* 0x000000ffff077224 */ /* 0x000fe200078e0003 */
[----:B------:R-:W-:Y:S06]  /*0940*/  BRA `(.L_x_16) ;  /* 0x0000000000107947 */ /* 0x000fec0003800000 */
.L_x_15:
[----:B------:R-:W0:Y:S02]  /*0950*/  MUFU.RCP R7, R2 ;  /* 0x0000000200077308 */ /* 0x000e240000001000 */
[----:B0-----:R-:W-:-:S04]  /*0960*/  FFMA R0, R7, R2, -1 ;  /* 0xbf80000007007423 */ /* 0x001fc80000000002 */
[----:B------:R-:W-:-:S04]  /*0970*/  FADD.FTZ R0, -R0, -RZ ;  /* 0x800000ff00007221 */ /* 0x000fc80000010100 */
[----:B------:R-:W-:-:S07]  /*0980*/  FFMA R7, R7, R0, R7 ;  /* 0x0000000007077223 */ /* 0x000fce0000000007 */
.L_x_16:
[----:B------:R-:W-:Y:S05]  /*0990*/  BSYNC.RECONVERGENT B0 ;  /* 0x0000000000007941 */ /* 0x000fea0003800200 */
.L_x_14:
[----:B------:R-:W0:Y:S01]  /*09a0*/  LDC R6, c[0x0][0x38c] ;  /* 0x0000e300ff067b82 */ /* 0x000e220000000800 */
[----:B------:R-:W-:Y:S01]  /*09b0*/  IABS R10, R5 ;  /* 0x00000005000a7213 */ /* 0x000fe20000000000 */
[----:B------:R-:W1:Y:S01]  /*09c0*/  LDCU.64 UR6, c[0x0][0x358] ;  /* 0x00006b00ff0677ac */ /* 0x000e620008000a00 */
[----:B------:R-:W-:Y:S02]  /*09d0*/  LOP3.LUT R4, R4, 0x1, RZ, 0xc0, !PT ;  /* 0x0000000104047812 */ /* 0x000fe400078ec0ff */
[----:B0-----:R-:W-:-:S04]  /*09e0*/  IABS R0, R6 ;  /* 0x0000000600007213 */ /* 0x001fc80000000000 */
[----:B------:R-:W0:Y:S08]  /*09f0*/  I2F.RP R8, R0 ;  /* 0x0000000000087306 */ /* 0x000e300000209400 */
[----:B0-----:R-:W0:Y:S02]  /*0a00*/  MUFU.RCP R8, R8 ;  /* 0x0000000800087308 */ /* 0x001e240000001000 */
[----:B0-----:R-:W-:-:S06]  /*0a10*/  VIADD R2, R8, 0xffffffe ;  /* 0x0ffffffe08027836 */ /* 0x001fcc0000000000 */
[----:B------:R0:W2:Y:S02]  /*0a20*/  F2I.FTZ.U32.TRUNC.NTZ R3, R2 ;  /* 0x0000000200037305 */ /* 0x0000a4000021f000 */
[----:B0-----:R-:W-:Y:S02]  /*0a30*/  IMAD.MOV.U32 R2, RZ, RZ, RZ ;  /* 0x000000ffff027224 */ /* 0x001fe400078e00ff */
[----:B--2---:R-:W-:-:S04]  /*0a40*/  IMAD.MOV R9, RZ, RZ, -R3 ;  /* 0x000000ffff097224 */ /* 0x004fc800078e0a03 */
[----:B------:R-:W-:-:S04]  /*0a50*/  IMAD R9, R9, R0, RZ ;  /* 0x0000000009097224 */ /* 0x000fc800078e02ff */
[----:B------:R-:W-:-:S04]  /*0a60*/  IMAD.HI.U32 R9, R3, R9, R2 ;  /* 0x0000000903097227 */ /* 0x000fc800078e0002 */
[----:B------:R-:W-:-:S04]  /*0a70*/  IMAD.MOV.U32 R3, RZ, RZ, R10 ;  /* 0x000000ffff037224 */ /* 0x000fc800078e000a */
[----:B------:R-:W-:-:S05]  /*0a80*/  IMAD.HI.U32 R9, R9, R3, RZ ;  /* 0x0000000309097227 */ /* 0x000fca00078e00ff */
[----:B------:R-:W-:-:S05]  /*0a90*/  IADD3 R8, PT, PT, -R9, RZ, RZ ;  /* 0x000000ff09087210 */ /* 0x000fca0007ffe1ff */
[----:B------:R-:W-:-:S05]  /*0aa0*/  IMAD R3, R0, R8, R3 ;  /* 0x0000000800037224 */ /* 0x000fca00078e0203 */
[----:B------:R-:W-:-:S13]  /*0ab0*/  ISETP.GT.U32.AND P2, PT, R0, R3, PT ;  /* 0x000000030000720c */ /* 0x000fda0003f44070 */
[----:B------:R-:W-:Y:S02]  /*0ac0*/  @!P2 IMAD.IADD R3, R3, 0x1, -R0 ;  /* 0x000000010303a824 */ /* 0x000fe400078e0a00 */
[----:B------:R-:W-:Y:S01]  /*0ad0*/  @!P2 VIADD R9, R9, 0x1 ;  /* 0x000000010909a836 */ /* 0x000fe20000000000 */
[----:B------:R-:W-:Y:S02]  /*0ae0*/  ISETP.NE.AND P2, PT, R6, RZ, PT ;  /* 0x000000ff0600720c */ /* 0x000fe40003f45270 */
[----:B------:R-:W-:Y:S02]  /*0af0*/  ISETP.GE.U32.AND P1, PT, R3, R0, PT ;  /* 0x000000000300720c */ /* 0x000fe40003f26070 */
[----:B------:R-:W-:-:S04]  /*0b00*/  LOP3.LUT R0, R5, R6, RZ, 0x3c, !PT ;  /* 0x0000000605007212 */ /* 0x000fc800078e3cff */
[----:B------:R-:W-:-:S07]  /*0b10*/  ISETP.GE.AND P0, PT, R0, RZ, PT ;  /* 0x000000ff0000720c */ /* 0x000fce0003f06270 */
[----:B------:R-:W-:-:S04]  /*0b20*/  @P1 VIADD R9, R9, 0x1 ;  /* 0x0000000109091836 */ /* 0x000fc80000000000 */
[----:B------:R-:W-:-:S04]  /*0b30*/  IMAD.MOV.U32 R0, RZ, RZ, R9 ;  /* 0x000000ffff007224 */ /* 0x000fc800078e0009 */
[----:B------:R-:W-:Y:S01]  /*0b40*/  @!P0 IMAD.MOV R0, RZ, RZ, -R0 ;  /* 0x000000ffff008224 */ /* 0x000fe200078e0a00 */
[----:B------:R-:W-:Y:S02]  /*0b50*/  ISETP.NE.U32.AND P0, PT, R4, 0x1, PT ;  /* 0x000000010400780c */ /* 0x000fe40003f05070 */
[----:B------:R-:W-:-:S04]  /*0b60*/  @!P2 LOP3.LUT R0, RZ, R6, RZ, 0x33, !PT ;  /* 0x00000006ff00a212 */ /* 0x000fc800078e33ff */
[----:B------:R-:W-:-:S05]  /*0b70*/  I2FP.F32.S32 R0, R0 ;  /* 0x0000000000007245 */ /* 0x000fca0000201400 */
[----:B------:R-:W-:Y:S02]  /*0b80*/  FMUL R7, R0, R7 ;  /* 0x0000000700077220 */ /* 0x000fe40000400000 */
[----:B-1----:R-:W-:Y:S05]  /*0b90*/  @!P0 BRA `(.L_x_17) ;  /* 0x0000000400588947 */ /* 0x002fea0003800000 */
[C---:B------:R-:W-:Y:S01]  /*0ba0*/  FMUL R0, R7.reuse, 0.63661974668502807617 ;  /* 0x3f22f98307007820 */ /* 0x040fe20000400000 */
[----:B------:R-:W-:Y:S01]  /*0bb0*/  FSETP.GE.AND P0, PT, |R7|, 105615, PT ;  /* 0x47ce47800700780b */ /* 0x000fe20003f06200 */
[----:B------:R-:W-:Y:S04]  /*0bc0*/  BSSY.RECONVERGENT B0, `(.L_x_18) ;  /* 0x000003e000007945 */ /* 0x000fe80003800200 */
[----:B------:R-:W0:Y:S02]  /*0bd0*/  F2I.NTZ R0, R0 ;  /* 0x0000000000007305 */ /* 0x000e240000203100 */
[----:B0-----:R-:W-:-:S05]  /*0be0*/  I2FP.F32.S32 R2, R0 ;  /* 0x0000000000027245 */ /* 0x001fca0000201400 */
[----:B------:R-:W-:-:S04]  /*0bf0*/  FFMA R3, R2, -1.5707962512969970703, R7 ;  /* 0xbfc90fda02037823 */ /* 0x000fc80000000007 */
[----:B------:R-:W-:-:S04]  /*0c00*/  FFMA R3, R2, -7.5497894158615963534e-08, R3 ;  /* 0xb3a2216802037823 */ /* 0x000fc80000000003 */
[----:B------:R-:W-:Y:S01]  /*0c10*/  FFMA R4, R2, -5.3903029534742383927e-15, R3 ;  /* 0xa7c234c502047823 */ /* 0x000fe20000000003 */
[----:B------:R-:W-:Y:S06]  /*0c20*/  @!P0 BRA `(.L_x_19) ;  /* 0x0000000000dc8947 */ /* 0x000fec0003800000 */
[----:B------:R-:W-:-:S13]  /*0c30*/  FSETP.NEU.AND P0, PT, |R7|, +INF , PT ;  /* 0x7f8000000700780b */ /* 0x000fda0003f0d200 */
[----:B------:R-:W-:Y:S01]  /*0c40*/  @!P0 FMUL R4, RZ, R7 ;  /* 0x00000007ff048220 */ /* 0x000fe20000400000 */
[----:B------:R-:W-:Y:S01]  /*0c50*/  @!P0 IMAD.MOV.U32 R0, RZ, RZ, RZ ;  /* 0x000000ffff008224 */ /* 0x000fe200078e00ff */
[----:B------:R-:W-:Y:S06]  /*0c60*/  @!P0 BRA `(.L_x_19) ;  /* 0x0000000000cc8947 */ /* 0x000fec0003800000 */
[----:B------:R-:W-:Y:S02]  /*0c70*/  IMAD.SHL.U32 R2, R7, 0x100, RZ ;  /* 0x0000010007027824 */ /* 0x000fe400078e00ff */
[----:B------:R-:W-:Y:S02]  /*0c80*/  HFMA2 R6, -RZ, RZ, 0, 0 ;  /* 0x00000000ff067431 */ /* 0x000fe400000001ff */
[----:B------:R-:W-:Y:S01]  /*0c90*/  IMAD.MOV.U32 R0, RZ, RZ, R1 ;  /* 0x000000ffff007224 */ /* 0x000fe200078e0001 */
[----:B------:R-:W0:Y:S01]  /*0ca0*/  LDCU.64 UR8, c[0x4][URZ] ;  /* 0x01000000ff0877ac */ /* 0x000e220008000a00 */
[----:B------:R-:W-:Y:S01]  /*0cb0*/  LOP3.LUT R13, R2, 0x80000000, RZ, 0xfc, !PT ;  /* 0x80000000020d7812 */ /* 0x000fe200078efcff */
[----:B------:R-:W-:Y:S01]  /*0cc0*/  UMOV UR5, URZ ;  /* 0x000000ff00057c82 */ /* 0x000fe20008000000 */
[----:B------:R-:W-:-:S05]  /*0cd0*/  UMOV UR4, URZ ;  /* 0x000000ff00047c82 */ /* 0x000fca0008000000 */
.L_x_20:
[----:B0-----:R-:W-:Y:S02]  /*0ce0*/  IMAD.U32 R8, RZ, RZ, UR8 ;  /* 0x00000008ff087e24 */ /* 0x001fe4000f8e00ff */
[----:B------:R-:W-:-:S05]  /*0cf0*/  IMAD.U32 R9, RZ, RZ, UR9 ;  /* 0x00000009ff097e24 */ /* 0x000fca000f8e00ff */
[----:B------:R-:W2:Y:S01]  /*0d00*/  LDG.E.CONSTANT R2, desc[UR6][R8.64] ;  /* 0x0000000608027981 */ /* 0x000ea2000c1e9900 */
[----:B------:R-:W-:Y:S02]  /*0d10*/  UIADD3 UR8, UP0, UPT, UR8, 0x4, URZ ;  /* 0x0000000408087890 */ /* 0x000fe4000ff1e0ff */
[----:B------:R-:W-:Y:S02]  /*0d20*/  UIADD3 UR4, UPT, UPT, UR4, 0x1, URZ ;  /* 0x0000000104047890 */ /* 0x000fe4000fffe0ff */
[----:B------:R-:W-:Y:S02]  /*0d30*/  UIADD3.X UR9, UPT, UPT, URZ, UR9, URZ, UP0, !UPT ;  /* 0x00000009ff097290 */ /* 0x000fe400087fe4ff */
[----:B------:R-:W-:Y:S01]  /*0d40*/  UISETP.NE.AND UP0, UPT, UR4, 0x6, UPT ;  /* 0x000000060400788c */ /* 0x000fe2000bf05270 */
[----:B--2---:R-:W-:-:S03]  /*0d50*/  IMAD.WIDE.U32 R2, R2, R13, RZ ;  /* 0x0000000d02027225 */ /* 0x004fc600078e00ff */
[----:B------:R-:W-:-:S04]  /*0d60*/  IADD3 R11, P0, PT, R2, R6, RZ ;  /* 0x00000006020b7210 */ /* 0x000fc80007f1e0ff */
[----:B------:R-:W-:Y:S01]  /*0d70*/  IADD3.X R6, PT, PT, R3, UR5, RZ, P0, !PT ;  /* 0x0000000503067c10 */ /* 0x000fe200087fe4ff */
[----:B------:R0:W-:Y:S02]  /*0d80*/  STL [R0], R11 ;  /* 0x0000000b00007387 */ /* 0x0001e40000100800 */
[----:B0-----:R-:W-:Y:S01]  /*0d90*/  VIADD R0, R0, 0x4 ;  /* 0x0000000400007836 */ /* 0x001fe20000000000 */
[----:B------:R-:W-:Y:S06]  /*0da0*/  BRA.U UP0, `(.L_x_20) ;  /* 0xfffffffd00cc7547 */ /* 0x000fec000b83ffff */
[----:B------:R-:W-:Y:S01]  /*0db0*/  SHF.R.U32.HI R4, RZ, 0x17, R7 ;  /* 0x00000017ff047819 */ /* 0x000fe20000011607 */
[----:B------:R0:W-:Y:S03]  /*0dc0*/  STL [R1+0x18], R6 ;  /* 0x0000180601007387 */ /* 0x0001e60000100800 */
[C---:B------:R-:W-:Y:S02]  /*0dd0*/  LOP3.LUT R0, R4.reuse, 0xe0, RZ, 0xc0, !PT ;  /* 0x000000e004007812 */ /* 0x040fe400078ec0ff */
[----:B------:R-:W-:-:S03]  /*0de0*/  LOP3.LUT P0, RZ, R4, 0x1f, RZ, 0xc0, !PT ;  /* 0x0000001f04ff7812 */ /* 0x000fc6000780c0ff */
[----:B------:R-:W-:-:S05]  /*0df0*/  VIADD R0, R0, 0xffffff80 ;  /* 0xffffff8000007836 */ /* 0x000fca0000000000 */
[----:B------:R-:W-:-:S05]  /*0e00*/  SHF.R.U32.HI R0, RZ, 0x5, R0 ;  /* 0x00000005ff007819 */ /* 0x000fca0000011600 */
[----:B------:R-:W-:-:S05]  /*0e10*/  IMAD R10, R0, -0x4, R1 ;  /* 0xfffffffc000a7824 */ /* 0x000fca00078e0201 */
[----:B------:R-:W2:Y:S04]  /*0e20*/  LDL R0, [R10+0x18] ;  /* 0x000018000a007983 */ /* 0x000ea80000100800 */
[----:B------:R-:W2:Y:S04]  /*0e30*/  LDL R3, [R10+0x14] ;  /* 0x000014000a037983 */ /* 0x000ea80000100800 */
[----:B------:R-:W3:Y:S01]  /*0e40*/  @P0 LDL R2, [R10+0x10] ;  /* 0x000010000a020983 */ /* 0x000ee20000100800 */
[----:B------:R-:W-:Y:S01]  /*0e50*/  LOP3.LUT R4, R4, 0x1f, RZ, 0xc0, !PT ;  /* 0x0000001f04047812 */ /* 0x000fe200078ec0ff */
[----:B------:R-:W-:Y:S01]  /*0e60*/  UMOV UR4, 0x54442d19 ;  /* 0x54442d1900047882 */ /* 0x000fe20000000000 */
[----:B------:R-:W-:-:S02]  /*0e70*/  UMOV UR5, 0x3bf921fb ;  /* 0x3bf921fb00057882 */ /* 0x000fc40000000000 */
[-C--:B--2---:R-:W-:Y:S02]  /*0e80*/  @P0 SHF.L.W.U32.HI R0, R3, R4.reuse, R0 ;  /* 0x0000000403000219 */ /* 0x084fe40000010e00 */
[----:B---3--:R-:W-:Y:S02]  /*0e90*/  @P0 SHF.L.W.U32.HI R3, R2, R4, R3 ;  /* 0x0000000402030219 */ /* 0x008fe40000010e03 */
[----:B------:R-:W-:Y:S02]  /*0ea0*/  ISETP.GE.AND P0, PT, R7, RZ, PT ;  /* 0x000000ff0700720c */ /* 0x000fe40003f06270 */
[C---:B------:R-:W-:Y:S01]  /*0eb0*/  SHF.L.W.U32.HI R2, R3.reuse, 0x2, R0 ;  /* 0x0000000203027819 */ /* 0x040fe20000010e00 */
[----:B------:R-:W-:-:S03]  /*0ec0*/  IMAD.SHL.U32 R3, R3, 0x4, RZ ;  /* 0x0000000403037824 */ /* 0x000fc600078e00ff */
[----:B------:R-:W-:Y:S02]  /*0ed0*/  SHF.R.S32.HI R4, RZ, 0x1f, R2 ;  /* 0x0000001fff047819 */ /* 0x000fe40000011402 */
[----:B------:R-:W-:Y:S02]  /*0ee0*/  LOP3.LUT R7, R2, R7, RZ, 0x3c, !PT ;  /* 0x0000000702077212 */ /* 0x000fe400078e3cff */
[C---:B------:R-:W-:Y:S02]  /*0ef0*/  LOP3.LUT R8, R4.reuse, R3, RZ, 0x3c, !PT ;  /* 0x0000000304087212 */ /* 0x040fe400078e3cff */
[----:B------:R-:W-:Y:S02]  /*0f00*/  LOP3.LUT R9, R4, R2, RZ, 0x3c, !PT ;  /* 0x0000000204097212 */ /* 0x000fe400078e3cff */
[----:B------:R-:W-:Y:S02]  /*0f10*/  SHF.R.U32.HI R3, RZ, 0x1e, R0 ;  /* 0x0000001eff037819 */ /* 0x000fe40000011600 */
[----:B------:R-:W-:-:S02]  /*0f20*/  ISETP.GE.AND P1, PT, R7, RZ, PT ;  /* 0x000000ff0700720c */ /* 0x000fc40003f26270 */
[----:B------:R-:W1:Y:S01]  /*0f30*/  I2F.F64.S64 R8, R8 ;  /* 0x0000000800087312 */ /* 0x000e620000301c00 */
[----:B------:R-:W-:-:S04]  /*0f40*/  LEA.HI R0, R2, R3, RZ, 0x1 ;  /* 0x0000000302007211 */ /* 0x000fc800078f08ff */
[----:B------:R-:W-:-:S05]  /*0f50*/  IADD3 R2, PT, PT, -R0, RZ, RZ ;  /* 0x000000ff00027210 */ /* 0x000fca0007ffe1ff */
[----:B------:R-:W-:Y:S01]  /*0f60*/  @!P0 IMAD.MOV.U32 R0, RZ, RZ, R2 ;  /* 0x000000ffff008224 */ /* 0x000fe200078e0002 */
[----:B-1----:R-:W-:-:S10]  /*0f70*/  DMUL R10, R8, UR4 ;  /* 0x00000004080a7c28 */ /* 0x002fd40008000000 */
[----:B------:R-:W1:Y:S02]  /*0f80*/  F2F.F32.F64 R10, R10 ;  /* 0x0000000a000a7310 */ /* 0x000e640000301000 */
[----:B01----:R-:W-:-:S07]  /*0f90*/  FSEL R4, -R10, R10, !P1 ;  /* 0x0000000a0a047208 */ /* 0x003fce0004800100 */
.L_x_19:
[----:B------:R-:W-:Y:S05]  /*0fa0*/  BSYNC.RECONVERGENT B0 ;  /* 0x0000000000007941 */ /* 0x000fea0003800200 */
.L_x_18:
[----:B------:R-:W-:Y:S01]  /*0fb0*/  LOP3.LUT R8, R0, 0x1, RZ, 0xc0, !PT ;  /* 0x0000000100087812 */ /* 0x000fe200078ec0ff */
[----:B------:R-:W-:Y:S02]  /*0fc0*/  IMAD.MOV.U32 R6, RZ, RZ, 0x37cbac00 ;  /* 0x37cbac00ff067424 */ /* 0x000fe400078e00ff */
[----:B------:R-:W-:Y:S01]  /*0fd0*/  FMUL R7, R4, R4 ;  /* 0x0000000404077220 */ /* 0x000fe20000400000 */
[----:B------:R-:W0:Y:S01]  /*0fe0*/  LDC.64 R2, c[0x0][0x380] ;  /* 0x0000e000ff027b82 */ /* 0x000e220000000a00 */
[----:B------:R-:W-:Y:S01]  /*0ff0*/  ISETP.NE.U32.AND P0, PT, R8, 0x1, PT ;  /* 0x000000010800780c */ /* 0x000fe20003f05070 */
[----:B------:R-:W-:Y:S02]  /*1000*/  IMAD.MOV.U32 R8, RZ, RZ, 0x3d2aaabb ;  /* 0x3d2aaabbff087424 */ /* 0x000fe400078e00ff */
[----:B------:R-:W-:Y:S01]  /*1010*/  FFMA R6, R7, R6, -0.0013887860113754868507 ;  /* 0xbab607ed07067423 */ /* 0x000fe20000000006 */
[----:B------:R-:W-:Y:S01]  /*1020*/  IMAD.MOV.U32 R9, RZ, RZ, 0x3effffff ;  /* 0x3effffffff097424 */ /* 0x000fe200078e00ff */
[----:B------:R-:W-:-:S02]  /*1030*/  LOP3.LUT P1, RZ, R0, 0x2, RZ, 0xc0, !PT ;  /* 0x0000000200ff7812 */ /* 0x000fc4000782c0ff */
[----:B------:R-:W-:Y:S02]  /*1040*/  FSEL R8, R8, 0.0083327032625675201416, !P0 ;  /* 0x3c0885e408087808 */ /* 0x000fe40004000000 */
[----:B------:R-:W-:Y:S02]  /*1050*/  FSEL R6, R6, -0.00019574658654164522886, !P0 ;  /* 0xb94d415306067808 */ /* 0x000fe40004000000 */
[----:B------:R-:W-:Y:S02]  /*1060*/  FSEL R9, -R9, -0.16666662693023681641, !P0 ;  /* 0xbe2aaaa809097808 */ /* 0x000fe40004000100 */
[----:B------:R-:W-:Y:S01]  /*1070*/  FSEL R0, R4, 1, P0 ;  /* 0x3f80000004007808 */ /* 0x000fe20000000000 */
[----:B------:R-:W-:-:S04]  /*1080*/  FFMA R6, R7, R6, R8 ;  /* 0x0000000607067223 */ /* 0x000fc80000000008 */
[C---:B------:R-:W-:Y:S01]  /*1090*/  FFMA R6, R7.reuse, R6, R9 ;  /* 0x0000000607067223 */ /* 0x040fe20000000009 */
[----:B------:R-:W-:-:S04]  /*10a0*/  FFMA R7, R7, R0, RZ ;  /* 0x0000000007077223 */ /* 0x000fc800000000ff */
[----:B------:R-:W-:Y:S01]  /*10b0*/  FFMA R7, R7, R6, R0 ;  /* 0x0000000607077223 */ /* 0x000fe20000000000 */
[----:B0-----:R-:W-:-:S04]  /*10c0*/  IMAD.WIDE R2, R5, 0x4, R2 ;  /* 0x0000000405027825 */ /* 0x001fc800078e0202 */
[----:B------:R-:W-:-:S05]  /*10d0*/  @P1 FADD R7, RZ, -R7 ;  /* 0x80000007ff071221 */ /* 0x000fca0000000000 */
[----:B------:R-:W-:Y:S01]  /*10e0*/  STG.E desc[UR6][R2.64], R7 ;  /* 0x0000000702007986 */ /* 0x000fe2000c101906 */
[----:B------:R-:W-:Y:S05]  /*10f0*/  EXIT ;  /* 0x000000000000794d */ /* 0x000fea0003800000 */
.L_x_17:
        /* <DEDUP_REMOVED lines=13> */
[----:B------:R-:W-:Y:S01]  /*11d0*/  IMAD.SHL.U32 R2, R7, 0x100, RZ ;  /* 0x0000010007027824 */ /* 0x000fe200078e00ff */
[----:B------:R-:W-:Y:S01]  /*11e0*/  MOV R6, RZ ;  /* 0x000000ff00067202 */ /* 0x000fe20000000f00 */
[----:B------:R-:W-:Y:S01]  /*11f0*/  IMAD.MOV.U32 R0, RZ, RZ, R1 ;  /* 0x000000ffff007224 */ /* 0x000fe200078e0001 */
[----:B------:R-:W0:Y:S02]  /*1200*/  LDCU.64 UR8, c[0x4][URZ] ;  /* 0x01000000ff0877ac */ /* 0x000e240008000a00 */
[----:B------:R-:W-:Y:S01]  /*1210*/  LOP3.LUT R13, R2, 0x80000000, RZ, 0xfc, !PT ;  /* 0x80000000020d7812 */ /* 0x000fe200078efcff */
[----:B------:R-:W-:Y:S01]  /*1220*/  UMOV UR5, URZ ;  /* 0x000000ff00057c82 */ /* 0x000fe20008000000 */
[----:B------:R-:W-:-:S05]  /*1230*/  UMOV UR4, URZ ;  /* 0x000000ff00047c82 */ /* 0x000fca0008000000 */
.L_x_23:
        /* <DEDUP_REMOVED lines=25> */
[----:B------:R-:W-:Y:S01]  /*13d0*/  UMOV UR5, 0x3bf921fb ;  /* 0x3bf921fb00057882 */ /* 0x000fe20000000000 */
[----:B------:R-:W-:-:S02]  /*13e0*/  ISETP.GE.AND P1, PT, R7, RZ, PT ;  /* 0x000000ff0700720c */ /* 0x000fc40003f26270 */
[-C--:B--2---:R-:W-:Y:S02]  /*13f0*/  @P0 SHF.L.W.U32.HI R0, R3, R4.reuse, R0 ;  /* 0x0000000403000219 */ /* 0x084fe40000010e00 */
[----:B---3--:R-:W-:-:S04]  /*1400*/  @P0 SHF.L.W.U32.HI R3, R2, R4, R3 ;  /* 0x0000000402030219 */ /* 0x008fc80000010e03 */
        /* <DEDUP_REMOVED lines=15> */
.L_x_22:
[----:B------:R-:W-:Y:S05]  /*1500*/  BSYNC.RECONVERGENT B0 ;  /* 0x0000000000007941 */ /* 0x000fea0003800200 */
.L_x_21:
[----:B------:R-:W-:Y:S01]  /*1510*/  LOP3.LUT R8, R0, 0x1, RZ, 0xc0, !PT ;  /* 0x0000000100087812 */ /* 0x000fe200078ec0ff */
[----:B------:R-:W-:Y:S02]  /*1520*/  IMAD.MOV.U32 R6, RZ, RZ, 0x37cbac00 ;  /* 0x37cbac00ff067424 */ /* 0x000fe400078e00ff */
[----:B------:R-:W-:Y:S01]  /*1530*/  FMUL R7, R4, R4 ;  /* 0x0000000404077220 */ /* 0x000fe20000400000 */
[----:B------:R-:W0:Y:S01]  /*1540*/  LDC.64 R2, c[0x0][0x380] ;  /* 0x0000e000ff027b82 */ /* 0x000e220000000a00 */
[----:B------:R-:W-:Y:S01]  /*1550*/  ISETP.NE.U32.AND P0, PT, R8, 0x1, PT ;  /* 0x000000010800780c */ /* 0x000fe20003f05070 */
[----:B------:R-:W-:Y:S02]  /*1560*/  IMAD.MOV.U32 R8, RZ, RZ, 0x3c0885e4 ;  /* 0x3c0885e4ff087424 */ /* 0x000fe400078e00ff */
[----:B------:R-:W-:Y:S01]  /*1570*/  FFMA R6, R7, R6, -0.0013887860113754868507 ;  /* 0xbab607ed07067423 */ /* 0x000fe20000000006 */
[----:B------:R-:W-:Y:S02]  /*1580*/  VIADD R0, R0, 0x1 ;  /* 0x0000000100007836 */ /* 0x000fe40000000000 */
[----:B------:R-:W-:Y:S01]  /*1590*/  IMAD.MOV.U32 R9, RZ, RZ, 0x3e2aaaa8 ;  /* 0x3e2aaaa8ff097424 */ /* 0x000fe200078e00ff */
[----:B------:R-:W-:-:S02]  /*15a0*/  FSEL R8, R8, 0.041666727513074874878, !P0 ;  /* 0x3d2aaabb08087808 */ /* 0x000fc40004000000 */
[----:B------:R-:W-:Y:S02]  /*15b0*/  FSEL R6, R6, -0.00019574658654164522886, P0 ;  /* 0xb94d415306067808 */ /* 0x000fe40000000000 */
[----:B------:R-:W-:Y:S02]  /*15c0*/  LOP3.LUT P1, RZ, R0, 0x2, RZ, 0xc0, !PT ;  /* 0x0000000200ff7812 */ /* 0x000fe4000782c0ff */
[----:B------:R-:W-:Y:S01]  /*15d0*/  FSEL R9, -R9, -0.4999999701976776123, !P0 ;  /* 0xbeffffff09097808 */ /* 0x000fe20004000100 */
[----:B------:R-:W-:Y:S01]  /*15e0*/  FFMA R6, R7, R6, R8 ;  /* 0x0000000607067223 */ /* 0x000fe20000000008 */
[----:B------:R-:W-:-:S03]  /*15f0*/  FSEL R0, R4, 1, !P0 ;  /* 0x3f80000004007808 */ /* 0x000fc60004000000 */
[C---:B------:R-:W-:Y:S02]  /*1600*/  FFMA R6, R7.reuse, R6, R9 ;  /* 0x0000000607067223 */ /* 0x040fe40000000009 */
[----:B------:R-:W-:-:S04]  /*1610*/  FFMA R7, R7, R0, RZ ;  /* 0x0000000007077223 */ /* 0x000fc800000000ff */
[----:B------:R-:W-:Y:S01]  /*1620*/  FFMA R7, R7, R6, R0 ;  /* 0x0000000607077223 */ /* 0x000fe20000000000 */
[----:B0-----:R-:W-:-:S04]  /*1630*/  IMAD.WIDE R2, R5, 0x4, R2 ;  /* 0x0000000405027825 */ /* 0x001fc800078e0202 */
[----:B------:R-:W-:-:S05]  /*1640*/  @P1 FADD R7, RZ, -R7 ;  /* 0x80000007ff071221 */ /* 0x000fca0000000000 */
[----:B------:R-:W-:Y:S01]  /*1650*/  STG.E desc[UR6][R2.64], R7 ;  /* 0x0000000702007986 */ /* 0x000fe2000c101906 */
[----:B------:R-:W-:Y:S05]  /*1660*/  EXIT ;  /* 0x000000000000794d */ /* 0x000fea0003800000 */
        .weak           $__internal_0_$__cuda_sm20_rcp_rn_f32_slowpath
        .type           $__internal_0_$__cuda_sm20_rcp_rn_f32_slowpath,@function
        .size           $__internal_0_$__cuda_sm20_rcp_rn_f32_slowpath,($__internal_1_$__cuda_sm3x_div_rn_noftz_f32_slowpath - $__internal_0_$__cuda_sm20_rcp_rn_f32_slowpath)
$__internal_0_$__cuda_sm20_rcp_rn_f32_slowpath:
[----:B------:R-:W-:Y:S01]  /*1670*/  IMAD.SHL.U32 R0, R2, 0x2, RZ ;  /* 0x0000000202007824 */ /* 0x000fe200078e00ff */
[----:B------:R-:W-:Y:S04]  /*1680*/  BSSY.RECONVERGENT B1, `(.L_x_24) ;  /* 0x0000030000017945 */ /* 0x000fe80003800200 */
[----:B------:R-:W-:-:S04]  /*1690*/  SHF.R.U32.HI R9, RZ, 0x18, R0 ;  /* 0x00000018ff097819 */ /* 0x000fc80000011600 */
[----:B------:R-:W-:-:S13]  /*16a0*/  ISETP.NE.U32.AND P0, PT, R9, RZ, PT ;  /* 0x000000ff0900720c */ /* 0x000fda0003f05070 */
[----:B------:R-:W-:Y:S05]  /*16b0*/  @P0 BRA `(.L_x_25) ;  /* 0x0000000000280947 */ /* 0x000fea0003800000 */
[----:B------:R-:W-:-:S04]  /*16c0*/  SHF.L.U32 R0, R2, 0x1, RZ ;  /* 0x0000000102007819 */ /* 0x000fc800000006ff */
[----:B------:R-:W-:-:S13]  /*16d0*/  ISETP.NE.AND P0, PT, R0, RZ, PT ;  /* 0x000000ff0000720c */ /* 0x000fda0003f05270 */
[----:B------:R-:W-:Y:S01]  /*16e0*/  @P0 FFMA R7, R2, 1.84467440737095516160e+19, RZ ;  /* 0x5f80000002070823 */ /* 0x000fe200000000ff */
[----:B------:R-:W-:Y:S08]  /*16f0*/  @!P0 MUFU.RCP R3, R2 ;  /* 0x0000000200038308 */ /* 0x000ff00000001000 */
[----:B------:R-:W0:Y:S02]  /*1700*/  @P0 MUFU.RCP R0, R7 ;  /* 0x0000000700000308 */ /* 0x000e240000001000 */
[----:B0-----:R-:W-:-:S04]  /*1710*/  @P0 FFMA R8, R7, R0, -1 ;  /* 0xbf80000007080423 */ /* 0x001fc80000000000 */
[----:B------:R-:W-:-:S04]  /*1720*/  @P0 FADD.FTZ R9, -R8, -RZ ;  /* 0x800000ff08090221 */ /* 0x000fc80000010100 */
[----:B------:R-:W-:-:S04]  /*1730*/  @P0 FFMA R0, R0, R9, R0 ;  /* 0x0000000900000223 */ /* 0x000fc80000000000 */
[----:B------:R-:W-:Y:S01]  /*1740*/  @P0 FFMA R3, R0, 1.84467440737095516160e+19, RZ ;  /* 0x5f80000000030823 */ /* 0x000fe200000000ff */
[----:B------:R-:W-:Y:S06]  /*1750*/  BRA `(.L_x_26) ;  /* 0x0000000000887947 */ /* 0x000fec0003800000 */
.L_x_25:
[----:B------:R-:W-:-:S05]  /*1760*/  VIADD R11, R9, 0xffffff03 ;  /* 0xffffff03090b7836 */ /* 0x000fca0000000000 */
[----:B------:R-:W-:-:S13]  /*1770*/  ISETP.GT.U32.AND P0, PT, R11, 0x1, PT ;  /* 0x000000010b00780c */ /* 0x000fda0003f04070 */
[----:B------:R-:W-:Y:S05]  /*1780*/  @P0 BRA `(.L_x_27) ;  /* 0x0000000000780947 */ /* 0x000fea0003800000 */
[----:B------:R-:W-:Y:S01]  /*1790*/  LOP3.LUT R0, R2, 0x7fffff, RZ, 0xc0, !PT ;  /* 0x007fffff02007812 */ /* 0x000fe200078ec0ff */
[----:B------:R-:W-:-:S03]  /*17a0*/  IMAD.MOV.U32 R10, RZ, RZ, 0x3 ;  /* 0x00000003ff0a7424 */ /* 0x000fc600078e00ff */
[----:B------:R-:W-:Y:S02]  /*17b0*/  LOP3.LUT R0, R0, 0x3f800000, RZ, 0xfc, !PT ;  /* 0x3f80000000007812 */ /* 0x000fe400078efcff */
[----:B------:R-:W-:Y:S02]  /*17c0*/  SHF.L.U32 R10, R10, R11, RZ ;  /* 0x0000000b0a0a7219 */ /* 0x000fe400000006ff */
[----:B------:R-:W0:Y:S02]  /*17d0*/  MUFU.RCP R3, R0 ;  /* 0x0000000000037308 */ /* 0x000e240000001000 */
[----:B0-----:R-:W-:-:S04]  /*17e0*/  FFMA R7, R0, R3, -1 ;  /* 0xbf80000000077423 */ /* 0x001fc80000000003 */
[----:B------:R-:W-:-:S04]  /*17f0*/  FADD.FTZ R8, -R7, -RZ ;  /* 0x800000ff07087221 */ /* 0x000fc80000010100 */
[CCC-:B------:R-:W-:Y:S01]  /*1800*/  FFMA.RM R7, R3.reuse, R8.reuse, R3.reuse ;  /* 0x0000000803077223 */ /* 0x1c0fe20000004003 */
[----:B------:R-:W-:-:S04]  /*1810*/  FFMA.RP R8, R3, R8, R3 ;  /* 0x0000000803087223 */ /* 0x000fc80000008003 */
[C---:B------:R-:W-:Y:S02]  /*1820*/  LOP3.LUT R3, R7.reuse, 0x7fffff, RZ, 0xc0, !PT ;  /* 0x007fffff07037812 */ /* 0x040fe400078ec0ff */
[----:B------:R-:W-:Y:S02]  /*1830*/  FSETP.NEU.FTZ.AND P0, PT, R7, R8, PT ;  /* 0x000000080700720b */ /* 0x000fe40003f1d000 */
[----:B------:R-:W-:Y:S02]  /*1840*/  LOP3.LUT R3, R3, 0x800000, RZ, 0xfc, !PT ;  /* 0x0080000003037812 */ /* 0x000fe400078efcff */
[----:B------:R-:W-:Y:S02]  /*1850*/  SEL R7, RZ, 0xffffffff, !P0 ;  /* 0xffffffffff077807 */ /* 0x000fe40004000000 */
[----:B------:R-:W-:-:S03]  /*1860*/  LOP3.LUT R10, R10, R3, RZ, 0xc0, !PT ;  /* 0x000000030a0a7212 */ /* 0x000fc600078ec0ff */
[----:B------:R-:W-:Y:S01]  /*1870*/  IMAD.MOV R0, RZ, RZ, -R7 ;  /* 0x000000ffff007224 */ /* 0x000fe200078e0a07 */
[----:B------:R-:W-:-:S04]  /*1880*/  SHF.R.U32.HI R10, RZ, R11, R10 ;  /* 0x0000000bff0a7219 */ /* 0x000fc8000001160a */
[----:B------:R-:W-:Y:S02]  /*1890*/  LOP3.LUT P1, RZ, R0, R11, R3, 0xf8, !PT ;  /* 0x0000000b00ff7212 */ /* 0x000fe4000782f803 */
[C---:B------:R-:W-:Y:S02]  /*18a0*/  LOP3.LUT P0, RZ, R10.reuse, 0x1, RZ, 0xc0, !PT ;  /* 0x000000010aff7812 */ /* 0x040fe4000780c0ff */
[----:B------:R-:W-:-:S04]  /*18b0*/  LOP3.LUT P2, RZ, R10, 0x2, RZ, 0xc0, !PT ;  /* 0x000000020aff7812 */ /* 0x000fc8000784c0ff */
[----:B------:R-:W-:Y:S02]  /*18c0*/  PLOP3.LUT P0, PT, P0, P1, P2, 0xe0, 0x0 ;  /* 0x000000000000781c */ /* 0x000fe40000703c20 */
[----:B------:R-:W-:Y:S02]  /*18d0*/  LOP3.LUT P1, RZ, R2, 0x7fffff, RZ, 0xc0, !PT ;  /* 0x007fffff02ff7812 */ /* 0x000fe4000782c0ff */
[----:B------:R-:W-:-:S05]  /*18e0*/  SEL R0, RZ, 0x1, !P0 ;  /* 0x00000001ff007807 */ /* 0x000fca0004000000 */
[----:B------:R-:W-:-:S05]  /*18f0*/  IMAD.MOV R0, RZ, RZ, -R0 ;  /* 0x000000ffff007224 */ /* 0x000fca00078e0a00 */
[----:B------:R-:W-:Y:S01]  /*1900*/  ISETP.GE.AND P0, PT, R0, RZ, PT ;  /* 0x000000ff0000720c */ /* 0x000fe20003f06270 */
[----:B------:R-:W-:-:S05]  /*1910*/  VIADD R0, R9, 0xffffff04 ;  /* 0xffffff0409007836 */ /* 0x000fca0000000000 */
[----:B------:R-:W-:-:S07]  /*1920*/  SHF.R.U32.HI R3, RZ, R0, R3 ;  /* 0x00000000ff037219 */ /* 0x000fce0000011603 */
[----:B------:R-:W-:-:S05]  /*1930*/  @!P0 VIADD R3, R3, 0x1 ;  /* 0x0000000103038836 */ /* 0x000fca0000000000 */
[----:B------:R-:W-:-:S04]  /*1940*/  @!P1 SHF.L.U32 R3, R3, 0x1, RZ ;  /* 0x0000000103039819 */ /* 0x000fc800000006ff */
[----:B------:R-:W-:Y:S01]  /*1950*/  LOP3.LUT R3, R3, 0x80000000, R2, 0xf8, !PT ;  /* 0x8000000003037812 */ /* 0x000fe200078ef802 */
[----:B------:R-:W-:Y:S06]  /*1960*/  BRA `(.L_x_26) ;  /* 0x0000000000047947 */ /* 0x000fec0003800000 */
.L_x_27:
[----:B------:R0:W1:Y:S02]  /*1970*/  MUFU.RCP R3, R2 ;  /* 0x0000000200037308 */ /* 0x0000640000001000 */
.L_x_26:
[----:B------:R-:W-:Y:S05]  /*1980*/  BSYNC.RECONVERGENT B1 ;  /* 0x0000000000017941 */ /* 0x000fea0003800200 */
.L_x_24:
[----:B------:R-:W-:-:S04]  /*1990*/  IMAD.MOV.U32 R7, RZ, RZ, 0x0 ;  /* 0x00000000ff077424 */ /* 0x000fc800078e00ff */
[----:B01----:R-:W-:Y:S05]  /*19a0*/  RET.REL.NODEC R6 `(_ZN8pygpukit3ops2nn31pope_init_sinusoidal_f32_kernelEPfiif) ;  /* 0xffffffe406947950 */ /* 0x003fea0003c3ffff */
        .weak           $__internal_1_$__cuda_sm3x_div_rn_noftz_f32_slowpath
        .type           $__internal_1_$__cuda_sm3x_div_rn_noftz_f32_slowpath,@function
        .size           $__internal_1_$__cuda_sm3x_div_rn_noftz_f32_slowpath,(.L_x_41 - $__internal_1_$__cuda_sm3x_div_rn_noftz_f32_slowpath)
$__internal_1_$__cuda_sm3x_div_rn_noftz_f32_slowpath:
[----:B------:R-:W-:Y:S01]  /*19b0*/  SHF.R.U32.HI R7, RZ, 0x17, R9 ;  /* 0x00000017ff077819 */ /* 0x000fe20000011609 */
[----:B------:R-:W-:Y:S01]  /*19c0*/  BSSY.RECONVERGENT B1, `(.L_x_28) ;  /* 0x0000064000017945 */ /* 0x000fe20003800200 */
[--C-:B------:R-:W-:Y:S01]  /*19d0*/  SHF.R.U32.HI R3, RZ, 0x17, R0.reuse ;  /* 0x00000017ff037819 */ /* 0x100fe20000011600 */
[----:B------:R-:W-:Y:S01]  /*19e0*/  IMAD.MOV.U32 R10, RZ, RZ, R0 ;  /* 0x000000ffff0a7224 */ /* 0x000fe200078e0000 */
[----:B------:R-:W-:Y:S02]  /*19f0*/  LOP3.LUT R8, R7, 0xff, RZ, 0xc0, !PT ;  /* 0x000000ff07087812 */ /* 0x000fe400078ec0ff */
[----:B------:R-:W-:-:S03]  /*1a00*/  LOP3.LUT R12, R3, 0xff, RZ, 0xc0, !PT ;  /* 0x000000ff030c7812 */ /* 0x000fc600078ec0ff */
[----:B------:R-:W-:Y:S02]  /*1a10*/  VIADD R11, R8, 0xffffffff ;  /* 0xffffffff080b7836 */ /* 0x000fe40000000000 */
[----:B------:R-:W-:-:S03]  /*1a20*/  VIADD R13, R12, 0xffffffff ;  /* 0xffffffff0c0d7836 */ /* 0x000fc60000000000 */
[----:B------:R-:W-:-:S04]  /*1a30*/  ISETP.GT.U32.AND P0, PT, R11, 0xfd, PT ;  /* 0x000000fd0b00780c */ /* 0x000fc80003f04070 */
[----:B------:R-:W-:-:S13]  /*1a40*/  ISETP.GT.U32.OR P0, PT, R13, 0xfd, P0 ;  /* 0x000000fd0d00780c */ /* 0x000fda0000704470 */
[----:B------:R-:W-:Y:S01]  /*1a50*/  @!P0 IMAD.MOV.U32 R7, RZ, RZ, RZ ;  /* 0x000000ffff078224 */ /* 0x000fe200078e00ff */
[----:B------:R-:W-:Y:S06]  /*1a60*/  @!P0 BRA `(.L_x_29) ;  /* 0x0000000000608947 */ /* 0x000fec0003800000 */
[----:B------:R-:W-:Y:S01]  /*1a70*/  FSETP.GTU.FTZ.AND P0, PT, |R0|, +INF , PT ;  /* 0x7f8000000000780b */ /* 0x000fe20003f1c200 */
[----:B------:R-:W-:Y:S01]  /*1a80*/  IMAD.MOV.U32 R3, RZ, RZ, R9 ;  /* 0x000000ffff037224 */ /* 0x000fe200078e0009 */
[----:B------:R-:W-:-:S04]  /*1a90*/  FSETP.GTU.FTZ.AND P1, PT, |R9|, +INF , PT ;  /* 0x7f8000000900780b */ /* 0x000fc80003f3c200 */
[----:B------:R-:W-:-:S13]  /*1aa0*/  PLOP3.LUT P0, PT, P0, P1, PT, 0xf8, 0x8f ;  /* 0x00000000008f781c */ /* 0x000fda0000703f70 */
[----:B------:R-:W-:Y:S05]  /*1ab0*/  @P0 BRA `(.L_x_30) ;  /* 0x00000004004c0947 */ /* 0x000fea0003800000 */
[----:B------:R-:W-:-:S13]  /*1ac0*/  LOP3.LUT P0, RZ, R9, 0x7fffffff, R10, 0xc8, !PT ;  /* 0x7fffffff09ff7812 */ /* 0x000fda000780c80a */
[----:B------:R-:W-:Y:S05]  /*1ad0*/  @!P0 BRA `(.L_x_31) ;  /* 0x00000004003c8947 */ /* 0x000fea0003800000 */
[C---:B------:R-:W-:Y:S02]  /*1ae0*/  FSETP.NEU.FTZ.AND P2, PT, |R0|.reuse, +INF , PT ;  /* 0x7f8000000000780b */ /* 0x040fe40003f5d200 */
[----:B------:R-:W-:Y:S02]  /*1af0*/  FSETP.NEU.FTZ.AND P1, PT, |R3|, +INF , PT ;  /* 0x7f8000000300780b */ /* 0x000fe40003f3d200 */
[----:B------:R-:W-:-:S11]  /*1b00*/  FSETP.NEU.FTZ.AND P0, PT, |R0|, +INF , PT ;  /* 0x7f8000000000780b */ /* 0x000fd60003f1d200 */
[----:B------:R-:W-:Y:S05]  /*1b10*/  @!P1 BRA !P2, `(.L_x_31) ;  /* 0x00000004002c9947 */ /* 0x000fea0005000000 */
[----:B------:R-:W-:-:S04]  /*1b20*/  LOP3.LUT P2, RZ, R10, 0x7fffffff, RZ, 0xc0, !PT ;  /* 0x7fffffff0aff7812 */ /* 0x000fc8000784c0ff */
[----:B------:R-:W-:-:S13]  /*1b30*/  PLOP3.LUT P1, PT, P1, P2, PT, 0x2f, 0xf2 ;  /* 0x0000000000f2781c */ /* 0x000fda0000f24577 */
[----:B------:R-:W-:Y:S05]  /*1b40*/  @P1 BRA `(.L_x_32) ;  /* 0x0000000400181947 */ /* 0x000fea0003800000 */
[----:B------:R-:W-:-:S04]  /*1b50*/  LOP3.LUT P1, RZ, R9, 0x7fffffff, RZ, 0xc0, !PT ;  /* 0x7fffffff09ff7812 */ /* 0x000fc8000782c0ff */
[----:B------:R-:W-:-:S13]  /*1b60*/  PLOP3.LUT P0, PT, P0, P1, PT, 0x2f, 0xf2 ;  /* 0x0000000000f2781c */ /* 0x000fda0000702577 */
[----:B------:R-:W-:Y:S05]  /*1b70*/  @P0 BRA `(.L_x_33) ;  /* 0x0000000400000947 */ /* 0x000fea0003800000 */
[----:B------:R-:W-:Y:S02]  /*1b80*/  ISETP.GE.AND P0, PT, R13, RZ, PT ;  /* 0x000000ff0d00720c */ /* 0x000fe40003f06270 */
[----:B------:R-:W-:-:S11]  /*1b90*/  ISETP.GE.AND P1, PT, R11, RZ, PT ;  /* 0x000000ff0b00720c */ /* 0x000fd60003f26270 */
[----:B------:R-:W-:Y:S01]  /*1ba0*/  @P0 MOV R7, RZ ;  /* 0x000000ff00070202 */ /* 0x000fe20000000f00 */
[----:B------:R-:W-:Y:S02]  /*1bb0*/  @!P0 IMAD.MOV.U32 R7, RZ, RZ, -0x40 ;  /* 0xffffffc0ff078424 */ /* 0x000fe400078e00ff */
[----:B------:R-:W-:Y:S01]  /*1bc0*/  @!P0 FFMA R10, R0, 1.84467440737095516160e+19, RZ ;  /* 0x5f800000000a8823 */ /* 0x000fe200000000ff */
[----:B------:R-:W-:Y:S01]  /*1bd0*/  @!P1 FFMA R9, R3, 1.84467440737095516160e+19, RZ ;  /* 0x5f80000003099823 */ /* 0x000fe200000000ff */
[----:B------:R-:W-:-:S07]  /*1be0*/  @!P1 VIADD R7, R7, 0x40 ;  /* 0x0000004007079836 */ /* 0x000fce0000000000 */
.L_x_29:
[----:B------:R-:W-:Y:S01]  /*1bf0*/  LEA R0, R8, 0xc0800000, 0x17 ;  /* 0xc080000008007811 */ /* 0x000fe200078eb8ff */
[----:B------:R-:W-:Y:S01]  /*1c00*/  VIADD R3, R12, 0xffffff81 ;  /* 0xffffff810c037836 */ /* 0x000fe20000000000 */
[----:B------:R-:W-:Y:S03]  /*1c10*/  BSSY.RECONVERGENT B2, `(.L_x_34) ;  /* 0x0000035000027945 */ /* 0x000fe60003800200 */
[----:B------:R-:W-:Y:S01]  /*1c20*/  IMAD.IADD R9, R9, 0x1, -R0 ;  /* 0x0000000109097824 */ /* 0x000fe200078e0a00 */
[C---:B------:R-:W-:Y:S01]  /*1c30*/  IADD3 R8, PT, PT, R3.reuse, 0x7f, -R8 ;  /* 0x0000007f03087810 */ /* 0x040fe20007ffe808 */
[----:B------:R-:W-:Y:S02]  /*1c40*/  IMAD R0, R3, -0x800000, R10 ;  /* 0xff80000003007824 */ /* 0x000fe400078e020a */
[----:B------:R-:W0:Y:S01]  /*1c50*/  MUFU.RCP R11, R9 ;  /* 0x00000009000b7308 */ /* 0x000e220000001000 */
[----:B------:R-:W-:Y:S01]  /*1c60*/  FADD.FTZ R13, -R9, -RZ ;  /* 0x800000ff090d7221 */ /* 0x000fe20000010100 */
[----:B------:R-:W-:-:S03]  /*1c70*/  IMAD.IADD R8, R8, 0x1, R7 ;  /* 0x0000000108087824 */ /* 0x000fc600078e0207 */
[----:B0-----:R-:W-:-:S04]  /*1c80*/  FFMA R12, R11, R13, 1 ;  /* 0x3f8000000b0c7423 */ /* 0x001fc8000000000d */
[----:B------:R-:W-:-:S04]  /*1c90*/  FFMA R15, R11, R12, R11 ;  /* 0x0000000c0b0f7223 */ /* 0x000fc8000000000b */
[----:B------:R-:W-:-:S04]  /*1ca0*/  FFMA R10, R0, R15, RZ ;  /* 0x0000000f000a7223 */ /* 0x000fc800000000ff */
[----:B------:R-:W-:-:S04]  /*1cb0*/  FFMA R11, R13, R10, R0 ;  /* 0x0000000a0d0b7223 */ /* 0x000fc80000000000 */
[----:B------:R-:W-:-:S04]  /*1cc0*/  FFMA R10, R15, R11, R10 ;  /* 0x0000000b0f0a7223 */ /* 0x000fc8000000000a */
[----:B------:R-:W-:-:S04]  /*1cd0*/  FFMA R13, R13, R10, R0 ;  /* 0x0000000a0d0d7223 */ /* 0x000fc80000000000 */
[----:B------:R-:W-:-:S05]  /*1ce0*/  FFMA R0, R15, R13, R10 ;  /* 0x0000000d0f007223 */ /* 0x000fca000000000a */
[----:B------:R-:W-:-:S04]  /*1cf0*/  SHF.R.U32.HI R3, RZ, 0x17, R0 ;  /* 0x00000017ff037819 */ /* 0x000fc80000011600 */
[----:B------:R-:W-:-:S05]  /*1d00*/  LOP3.LUT R3, R3, 0xff, RZ, 0xc0, !PT ;  /* 0x000000ff03037812 */ /* 0x000fca00078ec0ff */
[----:B------:R-:W-:-:S05]  /*1d10*/  IMAD.IADD R9, R3, 0x1, R8 ;  /* 0x0000000103097824 */ /* 0x000fca00078e0208 */
[----:B------:R-:W-:-:S04]  /*1d20*/  IADD3 R3, PT, PT, R9, -0x1, RZ ;  /* 0xffffffff09037810 */ /* 0x000fc80007ffe0ff */
[----:B------:R-:W-:-:S13]  /*1d30*/  ISETP.GE.U32.AND P0, PT, R3, 0xfe, PT ;  /* 0x000000fe0300780c */ /* 0x000fda0003f06070 */
[----:B------:R-:W-:Y:S05]  /*1d40*/  @!P0 BRA `(.L_x_35) ;  /* 0x0000000000808947 */ /* 0x000fea0003800000 */
[----:B------:R-:W-:-:S13]  /*1d50*/  ISETP.GT.AND P0, PT, R9, 0xfe, PT ;  /* 0x000000fe0900780c */ /* 0x000fda0003f04270 */
[----:B------:R-:W-:Y:S05]  /*1d60*/  @P0 BRA `(.L_x_36) ;  /* 0x00000000006c0947 */ /* 0x000fea0003800000 */
[----:B------:R-:W-:-:S13]  /*1d70*/  ISETP.GE.AND P0, PT, R9, 0x1, PT ;  /* 0x000000010900780c */ /* 0x000fda0003f06270 */
[----:B------:R-:W-:Y:S05]  /*1d80*/  @P0 BRA `(.L_x_37) ;  /* 0x0000000000740947 */ /* 0x000fea0003800000 */
[----:B------:R-:W-:Y:S02]  /*1d90*/  ISETP.GE.AND P0, PT, R9, -0x18, PT ;  /* 0xffffffe80900780c */ /* 0x000fe40003f06270 */
[----:B------:R-:W-:-:S11]  /*1da0*/  LOP3.LUT R0, R0, 0x80000000, RZ, 0xc0, !PT ;  /* 0x8000000000007812 */ /* 0x000fd600078ec0ff */
[----:B------:R-:W-:Y:S05]  /*1db0*/  @!P0 BRA `(.L_x_37) ;  /* 0x0000000000688947 */ /* 0x000fea0003800000 */
[CCC-:B------:R-:W-:Y:S01]  /*1dc0*/  FFMA.RZ R3, R15.reuse, R13.reuse, R10.reuse ;  /* 0x0000000d0f037223 */ /* 0x1c0fe2000000c00a */
[-CC-:B------:R-:W-:Y:S01]  /*1dd0*/  FFMA.RM R8, R15, R13.reuse, R10.reuse ;  /* 0x0000000d0f087223 */ /* 0x180fe2000000400a */
[C---:B------:R-:W-:Y:S02]  /*1de0*/  ISETP.NE.AND P2, PT, R9.reuse, RZ, PT ;  /* 0x000000ff0900720c */ /* 0x040fe40003f45270 */
[----:B------:R-:W-:Y:S02]  /*1df0*/  ISETP.NE.AND P1, PT, R9, RZ, PT ;  /* 0x000000ff0900720c */ /* 0x000fe40003f25270 */
[----:B------:R-:W-:Y:S01]  /*1e00*/  LOP3.LUT R7, R3, 0x7fffff, RZ, 0xc0, !PT ;  /* 0x007fffff03077812 */ /* 0x000fe200078ec0ff */
[----:B------:R-:W-:Y:S01]  /*1e10*/  FFMA.RP R3, R15, R13, R10 ;  /* 0x0000000d0f037223 */ /* 0x000fe2000000800a */
[----:B------:R-:W-:Y:S02]  /*1e20*/  VIADD R10, R9, 0x20 ;  /* 0x00000020090a7836 */ /* 0x000fe40000000000 */
[----:B------:R-:W-:Y:S01]  /*1e30*/  LOP3.LUT R7, R7, 0x800000, RZ, 0xfc, !PT ;  /* 0x0080000007077812 */ /* 0x000fe200078efcff */
[----:B------:R-:W-:Y:S01]  /*1e40*/  IMAD.MOV R9, RZ, RZ, -R9 ;  /* 0x000000ffff097224 */ /* 0x000fe200078e0a09 */
[----:B------:R-:W-:-:S02]  /*1e50*/  FSETP.NEU.FTZ.AND P0, PT, R3, R8, PT ;  /* 0x000000080300720b */ /* 0x000fc40003f1d000 */
[----:B------:R-:W-:Y:S02]  /*1e60*/  SHF.L.U32 R10, R7, R10, RZ ;  /* 0x0000000a070a7219 */ /* 0x000fe400000006ff */
[----:B------:R-:W-:Y:S02]  /*1e70*/  SEL R8, R9, RZ, P2 ;  /* 0x000000ff09087207 */ /* 0x000fe40001000000 */
[----:B------:R-:W-:Y:S02]  /*1e80*/  ISETP.NE.AND P1, PT, R10, RZ, P1 ;  /* 0x000000ff0a00720c */ /* 0x000fe40000f25270 */
[----:B------:R-:W-:Y:S02]  /*1e90*/  SHF.R.U32.HI R8, RZ, R8, R7 ;  /* 0x00000008ff087219 */ /* 0x000fe40000011607 */
[----:B------:R-:W-:Y:S02]  /*1ea0*/  PLOP3.LUT P0, PT, P0, P1, PT, 0xf8, 0x8f ;  /* 0x00000000008f781c */ /* 0x000fe40000703f70 */
[----:B------:R-:W-:-:S02]  /*1eb0*/  SHF.R.U32.HI R10, RZ, 0x1, R8 ;  /* 0x00000001ff0a7819 */ /* 0x000fc40000011608 */
[----:B------:R-:W-:-:S04]  /*1ec0*/  SEL R3, RZ, 0x1, !P0 ;  /* 0x00000001ff037807 */ /* 0x000fc80004000000 */
[----:B------:R-:W-:-:S04]  /*1ed0*/  LOP3.LUT R3, R3, 0x1, R10, 0xf8, !PT ;  /* 0x0000000103037812 */ /* 0x000fc800078ef80a */
[----:B------:R-:W-:-:S05]  /*1ee0*/  LOP3.LUT R3, R3, R8, RZ, 0xc0, !PT ;  /* 0x0000000803037212 */ /* 0x000fca00078ec0ff */
[----:B------:R-:W-:-:S05]  /*1ef0*/  IMAD.IADD R3, R10, 0x1, R3 ;  /* 0x000000010a037824 */ /* 0x000fca00078e0203 */
[----:B------:R-:W-:Y:S01]  /*1f00*/  LOP3.LUT R0, R3, R0, RZ, 0xfc, !PT ;  /* 0x0000000003007212 */ /* 0x000fe200078efcff */
[----:B------:R-:W-:Y:S06]  /*1f10*/  BRA `(.L_x_37) ;  /* 0x0000000000107947 */ /* 0x000fec0003800000 */
.L_x_36:
[----:B------:R-:W-:-:S04]  /*1f20*/  LOP3.LUT R0, R0, 0x80000000, RZ, 0xc0, !PT ;  /* 0x8000000000007812 */ /* 0x000fc800078ec0ff */
[----:B------:R-:W-:Y:S01]  /*1f30*/  LOP3.LUT R0, R0, 0x7f800000, RZ, 0xfc, !PT ;  /* 0x7f80000000007812 */ /* 0x000fe200078efcff */
[----:B------:R-:W-:Y:S06]  /*1f40*/  BRA `(.L_x_37) ;  /* 0x0000000000047947 */ /* 0x000fec0003800000 */
.L_x_35:
[----:B------:R-:W-:-:S07]  /*1f50*/  IMAD R0, R8, 0x800000, R0 ;  /* 0x0080000008007824 */ /* 0x000fce00078e0200 */
.L_x_37:
[----:B------:R-:W-:Y:S05]  /*1f60*/  BSYNC.RECONVERGENT B2 ;  /* 0x0000000000027941 */ /* 0x000fea0003800200 */
.L_x_34:
[----:B------:R-:W-:Y:S05]  /*1f70*/  BRA `(.L_x_38) ;  /* 0x0000000000207947 */ /* 0x000fea0003800000 */
.L_x_33:
[----:B------:R-:W-:-:S04]  /*1f80*/  LOP3.LUT R0, R9, 0x80000000, R10, 0x48, !PT ;  /* 0x8000000009007812 */ /* 0x000fc800078e480a */
[----:B------:R-:W-:Y:S01]  /*1f90*/  LOP3.LUT R0, R0, 0x7f800000, RZ, 0xfc, !PT ;  /* 0x7f80000000007812 */ /* 0x000fe200078efcff */
[----:B------:R-:W-:Y:S06]  /*1fa0*/  BRA `(.L_x_38) ;  /* 0x0000000000147947 */ /* 0x000fec0003800000 */
.L_x_32:
[----:B------:R-:W-:Y:S01]  /*1fb0*/  LOP3.LUT R0, R9, 0x80000000, R10, 0x48, !PT ;  /* 0x8000000009007812 */ /* 0x000fe200078e480a */
[----:B------:R-:W-:Y:S06]  /*1fc0*/  BRA `(.L_x_38) ;  /* 0x00000000000c7947 */ /* 0x000fec0003800000 */
.L_x_31:
[----:B------:R-:W0:Y:S01]  /*1fd0*/  MUFU.RSQ R0, -QNAN ;  /* 0xffc0000000007908 */ /* 0x000e220000001400 */
[----:B------:R-:W-:Y:S05]  /*1fe0*/  BRA `(.L_x_38) ;  /* 0x0000000000047947 */ /* 0x000fea0003800000 */
.L_x_30:
[----:B------:R-:W-:-:S07]  /*1ff0*/  FADD.FTZ R0, R0, R3 ;  /* 0x0000000300007221 */ /* 0x000fce0000010000 */
.L_x_38:
[----:B------:R-:W-:Y:S05]  /*2000*/  BSYNC.RECONVERGENT B1 ;  /* 0x0000000000017941 */ /* 0x000fea0003800200 */
.L_x_28:
[----:B------:R-:W-:-:S04]  /*2010*/  IMAD.MOV.U32 R7, RZ, RZ, 0x0 ;  /* 0x00000000ff077424 */ /* 0x000fc800078e00ff */
[----:B0-----:R-:W-:Y:S05]  /*2020*/  RET.REL.NODEC R6 `(_ZN8pygpukit3ops2nn31pope_init_sinusoidal_f32_kernelEPfiif) ;  /* 0xffffffdc06f47950 */ /* 0x001fea0003c3ffff */
.L_x_39:
        /* <DEDUP_REMOVED lines=13> */
.L_x_41:


//--------------------- .nv.global.init           --------------------------
	.section	.nv.global.init,"aw",@progbits
	.align	4
.nv.global.init:
	.type		__cudart_i2opi_f,@object
	.size		__cudart_i2opi_f,(.L_0 - __cudart_i2opi_f)
__cudart_i2opi_f:
        /*0000*/ 	.byte	0x41, 0x90, 0x43, 0x3c, 0x99, 0x95, 0x62, 0xdb, 0xc0, 0xdd, 0x34, 0xf5, 0xd1, 0x57, 0x27, 0xfc
        /*0010*/ 	.byte	0x29, 0x15, 0x44, 0x4e, 0x6e, 0x83, 0xf9, 0xa2
.L_0:


//--------------------- .nv.shared.reserved.0     --------------------------
	.section	.nv.shared.reserved.0,"aw",@nobits
	.weak		__nv_reservedSMEM_offset_0_alias
	.size		__nv_reservedSMEM_offset_0_alias, 0, 64
	.other		__nv_reservedSMEM_offset_0_alias,@"STO_CUDA_RESERVED_SHARED STV_DEFAULT"
__nv_reservedSMEM_offset_0_alias:
	.zero		0
	.zero		64


//--------------------- .nv.constant0._ZN8pygpukit3ops2nn22pope_apply_bf16_kernelEP13__nv_bfloat16S3_PKfiiiii --------------------------
	.section	.nv.constant0._ZN8pygpukit3ops2nn22pope_apply_bf16_kernelEP13__nv_bfloat16S3_PKfiiiii,"a",@progbits
	.sectionflags	@""
	.align	4
.nv.constant0._ZN8pygpukit3ops2nn22pope_apply_bf16_kernelEP13__nv_bfloat16S3_PKfiiiii:
	.zero		940


//--------------------- .nv.constant0._ZN8pygpukit3ops2nn21pope_apply_f16_kernelEP6__halfS3_PKfiiiii --------------------------
	.section	.nv.constant0._ZN8pygpukit3ops2nn21pope_apply_f16_kernelEP6__halfS3_PKfiiiii,"a",@progbits
	.sectionflags	@""
	.align	4
.nv.constant0._ZN8pygpukit3ops2nn21pope_apply_f16_kernelEP6__halfS3_PKfiiiii:
	.zero		940


//--------------------- .nv.constant0._ZN8pygpukit3ops2nn21pope_apply_f32_kernelEPfS2_PKfiiiii --------------------------
	.section	.nv.constant0._ZN8pygpukit3ops2nn21pope_apply_f32_kernelEPfS2_PKfiiiii,"a",@progbits
	.sectionflags	@""
	.align	4
.nv.constant0._ZN8pygpukit3ops2nn21pope_apply_f32_kernelEPfS2_PKfiiiii:
	.zero		940


//--------------------- .nv.constant0._ZN8pygpukit3ops2nn31pope_init_sinusoidal_f32_kernelEPfiif --------------------------
	.section	.nv.constant0._ZN8pygpukit3ops2nn31pope_init_sinusoidal_f32_kernelEPfiif,"a",@progbits
	.sectionflags	@""
	.align	4
.nv.constant0._ZN8pygpukit3ops2nn31pope_init_sinusoidal_f32_kernelEPfiif:
	.zero		916


//--------------------- SYMBOLS --------------------------

	.type		.nv.reservedSmem.offset0,@object
	.size		.nv.reservedSmem.offset0,0x4
